	.target	sm_90a

	.elftype	@"ET_EXEC"


//--------------------- .note.nv.tkinfo           --------------------------
	.section	.note.nv.tkinfo,"",@"SHT_NOTE"
	.sectionflags	@"SHF_NOTE_NV_TKINFO"
	.tkinfo
        /*0018*/ 	.word	0x00000002
        /*0030*/ 	.string	""
        /*0030*/ 	.string	"ptxas"
        /*0030*/ 	.string	"Cuda compilation tools, release 13.0, V13.0.88"
        /*0030*/ 	.string	"Build cuda_13.0.r13.0/compiler.36424714_0"
        /*0030*/ 	.string	"-arch sm_90a -m 64 "



//--------------------- .note.nv.cuinfo           --------------------------
	.section	.note.nv.cuinfo,"",@"SHT_NOTE"
	.sectionflags	@"SHF_NOTE_NV_CUINFO"
        /*0018*/ 	.short	0x0002
        /*001a*/ 	.short	0x005a
        /*001c*/ 	.short	0x0082
	.zero		2


//--------------------- .nv.info                  --------------------------
	.section	.nv.info,"",@"SHT_CUDA_INFO"
	.align	4


	//----- nvinfo : EIATTR_REGCOUNT
	.align		4
        /*0000*/ 	.byte	0x04, 0x2f
        /*0002*/ 	.short	(.L_15 - .L_14)
	.align		4
.L_14:
        /*0004*/ 	.word	index@(_ZN7cutlass13device_kernelINS_4gemm6kernel13GemmUniversalIN4cute5tupleIJiiiiEEENS1_10collective13CollectiveMmaINS1_34MainloopSm90TmaGmmaWarpSpecializedILi4ENS5_IJNS4_1CILi1EEENSA_ILi2EEESB_EEENS1_35KernelTmaWarpSpecializedCooperativeEEENS5_IJNSA_ILi128EEENSA_ILi256EEENSA_ILi32EEEEEENS_10tfloat32_tENS5_IJlSB_lEEESK_SL_NS4_8TiledMMAINS4_8MMA_AtomIJNS4_4SM904GMMA30MMA_64x256x8_F32TF32TF32_SS_TNILNSP_7ScaleInE1ELSR_1EEEEEENS4_6LayoutINS5_IJSC_SB_SB_EEENS5_IJSB_NSA_ILi0EEESW_EEEEENS5_IJNS4_10UnderscoreESZ_SZ_EEEEENS4_23SM90_TMA_LOAD_MULTICASTENS4_14ComposedLayoutINS4_7SwizzleILi3ELi4ELi3EEENS4_18smem_ptr_flag_bitsILi32EEENSU_INS5_IJNSA_ILi8EEESI_EEENS5_IJSI_SB_EEEEEEEvNS4_8identityENS4_13SM90_TMA_LOADES1C_vS1D_EENS_8epilogue10collective6detail29Sm90TmaWarpSpecializedAdapterINS1H_15DefaultEpilogueISK_SL_SL_NS1G_6thread17LinearCombinationISK_Li1EffLNS1L_9ScaleType4KindE0ELNS_15FloatRoundStyleE2ESK_EENS1_15EpilogueDefaultEEEEEvvEEEEvNT_6ParamsE)
        /*0008*/ 	.word	0x000000a8


	//----- nvinfo : EIATTR_FRAME_SIZE
	.align		4
.L_15:
        /*000c*/ 	.byte	0x04, 0x11
        /*000e*/ 	.short	(.L_17 - .L_16)
	.align		4
.L_16:
        /*0010*/ 	.word	index@(_ZN7cutlass13device_kernelINS_4gemm6kernel13GemmUniversalIN4cute5tupleIJiiiiEEENS1_10collective13CollectiveMmaINS1_34MainloopSm90TmaGmmaWarpSpecializedILi4ENS5_IJNS4_1CILi1EEENSA_ILi2EEESB_EEENS1_35KernelTmaWarpSpecializedCooperativeEEENS5_IJNSA_ILi128EEENSA_ILi256EEENSA_ILi32EEEEEENS_10tfloat32_tENS5_IJlSB_lEEESK_SL_NS4_8TiledMMAINS4_8MMA_AtomIJNS4_4SM904GMMA30MMA_64x256x8_F32TF32TF32_SS_TNILNSP_7ScaleInE1ELSR_1EEEEEENS4_6LayoutINS5_IJSC_SB_SB_EEENS5_IJSB_NSA_ILi0EEESW_EEEEENS5_IJNS4_10UnderscoreESZ_SZ_EEEEENS4_23SM90_TMA_LOAD_MULTICASTENS4_14ComposedLayoutINS4_7SwizzleILi3ELi4ELi3EEENS4_18smem_ptr_flag_bitsILi32EEENSU_INS5_IJNSA_ILi8EEESI_EEENS5_IJSI_SB_EEEEEEEvNS4_8identityENS4_13SM90_TMA_LOADES1C_vS1D_EENS_8epilogue10collective6detail29Sm90TmaWarpSpecializedAdapterINS1H_15DefaultEpilogueISK_SL_SL_NS1G_6thread17LinearCombinationISK_Li1EffLNS1L_9ScaleType4KindE0ELNS_15FloatRoundStyleE2ESK_EENS1_15EpilogueDefaultEEEEEvvEEEEvNT_6ParamsE)
        /*0014*/ 	.word	0x00000000


	//----- nvinfo : EIATTR_MIN_STACK_SIZE
	.align		4
.L_17:
        /*0018*/ 	.byte	0x04, 0x12
        /*001a*/ 	.short	(.L_19 - .L_18)
	.align		4
.L_18:
        /*001c*/ 	.word	index@(_ZN7cutlass13device_kernelINS_4gemm6kernel13GemmUniversalIN4cute5tupleIJiiiiEEENS1_10collective13CollectiveMmaINS1_34MainloopSm90TmaGmmaWarpSpecializedILi4ENS5_IJNS4_1CILi1EEENSA_ILi2EEESB_EEENS1_35KernelTmaWarpSpecializedCooperativeEEENS5_IJNSA_ILi128EEENSA_ILi256EEENSA_ILi32EEEEEENS_10tfloat32_tENS5_IJlSB_lEEESK_SL_NS4_8TiledMMAINS4_8MMA_AtomIJNS4_4SM904GMMA30MMA_64x256x8_F32TF32TF32_SS_TNILNSP_7ScaleInE1ELSR_1EEEEEENS4_6LayoutINS5_IJSC_SB_SB_EEENS5_IJSB_NSA_ILi0EEESW_EEEEENS5_IJNS4_10UnderscoreESZ_SZ_EEEEENS4_23SM90_TMA_LOAD_MULTICASTENS4_14ComposedLayoutINS4_7SwizzleILi3ELi4ELi3EEENS4_18smem_ptr_flag_bitsILi32EEENSU_INS5_IJNSA_ILi8EEESI_EEENS5_IJSI_SB_EEEEEEEvNS4_8identityENS4_13SM90_TMA_LOADES1C_vS1D_EENS_8epilogue10collective6detail29Sm90TmaWarpSpecializedAdapterINS1H_15DefaultEpilogueISK_SL_SL_NS1G_6thread17LinearCombinationISK_Li1EffLNS1L_9ScaleType4KindE0ELNS_15FloatRoundStyleE2ESK_EENS1_15EpilogueDefaultEEEEEvvEEEEvNT_6ParamsE)
        /*0020*/ 	.word	0x00000000
.L_19:


//--------------------- .nv.compat                --------------------------
	.section	.nv.compat,"",@"SHT_CUDA_COMPAT_INFO"
	.align	4
        /*0000*/ 	.byte	0x02, 0x09, 0x01, 0x00, 0x02, 0x02, 0x04, 0x00, 0x02, 0x05, 0x05, 0x00, 0x03, 0x07, 0x01, 0x01
        /*0010*/ 	.byte	0x02, 0x03, 0x01, 0x00, 0x02, 0x06, 0x01, 0x00, 0x04, 0x0b, 0x08, 0x00, 0x00, 0x00, 0x00, 0x00
        /*0020*/ 	.byte	0x00, 0x00, 0x00, 0x00


//--------------------- .nv.info._ZN7cutlass13device_kernelINS_4gemm6kernel13GemmUniversalIN4cute5tupleIJiiiiEEENS1_10collective13CollectiveMmaINS1_34MainloopSm90TmaGmmaWarpSpecializedILi4ENS5_IJNS4_1CILi1EEENSA_ILi2EEESB_EEENS1_35KernelTmaWarpSpecializedCooperativeEEENS5_IJNSA_ILi128EEENSA_ILi256EEENSA_ILi32EEEEEENS_10tfloat32_tENS5_IJlSB_lEEESK_SL_NS4_8TiledMMAINS4_8MMA_AtomIJNS4_4SM904GMMA30MMA_64x256x8_F32TF32TF32_SS_TNILNSP_7ScaleInE1ELSR_1EEEEEENS4_6LayoutINS5_IJSC_SB_SB_EEENS5_IJSB_NSA_ILi0EEESW_EEEEENS5_IJNS4_10UnderscoreESZ_SZ_EEEEENS4_23SM90_TMA_LOAD_MULTICASTENS4_14ComposedLayoutINS4_7SwizzleILi3ELi4ELi3EEENS4_18smem_ptr_flag_bitsILi32EEENSU_INS5_IJNSA_ILi8EEESI_EEENS5_IJSI_SB_EEEEEEEvNS4_8identityENS4_13SM90_TMA_LOADES1C_vS1D_EENS_8epilogue10collective6detail29Sm90TmaWarpSpecializedAdapterINS1H_15DefaultEpilogueISK_SL_SL_NS1G_6thread17LinearCombinationISK_Li1EffLNS1L_9ScaleType4KindE0ELNS_15FloatRoundStyleE2ESK_EENS1_15EpilogueDefaultEEEEEvvEEEEvNT_6ParamsE --------------------------
	.section	.nv.info._ZN7cutlass13device_kernelINS_4gemm6kernel13GemmUniversalIN4cute5tupleIJiiiiEEENS1_10collective13CollectiveMmaINS1_34MainloopSm90TmaGmmaWarpSpecializedILi4ENS5_IJNS4_1CILi1EEENSA_ILi2EEESB_EEENS1_35KernelTmaWarpSpecializedCooperativeEEENS5_IJNSA_ILi128EEENSA_ILi256EEENSA_ILi32EEEEEENS_10tfloat32_tENS5_IJlSB_lEEESK_SL_NS4_8TiledMMAINS4_8MMA_AtomIJNS4_4SM904GMMA30MMA_64x256x8_F32TF32TF32_SS_TNILNSP_7ScaleInE1ELSR_1EEEEEENS4_6LayoutINS5_IJSC_SB_SB_EEENS5_IJSB_NSA_ILi0EEESW_EEEEENS5_IJNS4_10UnderscoreESZ_SZ_EEEEENS4_23SM90_TMA_LOAD_MULTICASTENS4_14ComposedLayoutINS4_7SwizzleILi3ELi4ELi3EEENS4_18smem_ptr_flag_bitsILi32EEENSU_INS5_IJNSA_ILi8EEESI_EEENS5_IJSI_SB_EEEEEEEvNS4_8identityENS4_13SM90_TMA_LOADES1C_vS1D_EENS_8epilogue10collective6detail29Sm90TmaWarpSpecializedAdapterINS1H_15DefaultEpilogueISK_SL_SL_NS1G_6thread17LinearCombinationISK_Li1EffLNS1L_9ScaleType4KindE0ELNS_15FloatRoundStyleE2ESK_EENS1_15EpilogueDefaultEEEEEvvEEEEvNT_6ParamsE,"",@"SHT_CUDA_INFO"
	.sectionflags	@""
	.align	4


	//----- nvinfo : EIATTR_CUDA_API_VERSION
	.align		4
        /*0000*/ 	.byte	0x04, 0x37
        /*0002*/ 	.short	(.L_21 - .L_20)
.L_20:
        /*0004*/ 	.word	0x00000082


	//----- nvinfo : EIATTR_KPARAM_INFO
	.align		4
.L_21:
        /*0008*/ 	.byte	0x04, 0x17
        /*000a*/ 	.short	(.L_23 - .L_22)
.L_22:
        /*000c*/ 	.word	0x00000000
        /*0010*/ 	.short	0x0000
        /*0012*/ 	.short	0x0070
        /*0014*/ 	.byte	0x00, 0xf0, 0x01, 0x10


	//----- nvinfo : EIATTR_SPARSE_MMA_MASK
	.align		4
.L_23:
        /*0018*/ 	.byte	0x03, 0x50
        /*001a*/ 	.short	0x0000


	//----- nvinfo : EIATTR_MAXREG_COUNT
	.align		4
        /*001c*/ 	.byte	0x03, 0x1b
        /*001e*/ 	.short	0x00a8


	//----- nvinfo : EIATTR_NUM_BARRIERS
	.align		4
        /*0020*/ 	.byte	0x02, 0x4c
        /*0022*/ 	.byte	0x01
	.zero		1


	//----- nvinfo : EIATTR_EXTERNS
	.align		4
        /*0024*/ 	.byte	0x04, 0x0f
        /*0026*/ 	.short	(.L_25 - .L_24)


	//   ....[0]....
	.align		4
.L_24:
        /*0028*/ 	.word	index@(__assertfail)


	//----- nvinfo : EIATTR_MERCURY_ISA_VERSION
	.align		4
.L_25:
        /*002c*/ 	.byte	0x03, 0x5f
        /*002e*/ 	.short	0x0101


	//----- nvinfo : EIATTR_INT_WARP_WIDE_INSTR_OFFSETS
	.align		4
        /*0030*/ 	.byte	0x04, 0x31
        /*0032*/ 	.short	(.L_27 - .L_26)


	//   ....[0]....
.L_26:
        /*0034*/ 	.word	0x00000420


	//   ....[1]....
        /*0038*/ 	.word	0x00000440


	//   ....[2]....
        /*003c*/ 	.word	0x00000610


	//   ....[3]....
        /*0040*/ 	.word	0x00001cc0


	//----- nvinfo : EIATTR_COOP_GROUP_MASK_REGIDS
	.align		4
.L_27:
        /*0044*/ 	.byte	0x04, 0x29
        /*0046*/ 	.short	(.L_29 - .L_28)


	//   ....[0]....
.L_28:
        /*0048*/ 	.word	0xffffffff


	//   ....[1]....
        /*004c*/ 	.word	0xffffffff


	//   ....[2]....
        /*0050*/ 	.word	0xffffffff


	//   ....[3]....
        /*0054*/ 	.word	0xffffffff


	//   ....[4]....
        /*0058*/ 	.word	0xffffffff


	//   ....[5]....
        /*005c*/ 	.word	0xffffffff


	//----- nvinfo : EIATTR_COOP_GROUP_INSTR_OFFSETS
	.align		4
.L_29:
        /*0060*/ 	.byte	0x04, 0x28
        /*0062*/ 	.short	(.L_31 - .L_30)


	//   ....[0]....
.L_30:
        /*0064*/ 	.word	0x00000060


	//   ....[1]....
        /*0068*/ 	.word	0x00000070


	//   ....[2]....
        /*006c*/ 	.word	0x00000130


	//   ....[3]....
        /*0070*/ 	.word	0x000002d0


	//   ....[4]....
        /*0074*/ 	.word	0x00000780


	//   ....[5]....
        /*0078*/ 	.word	0x000011d0


	//----- nvinfo : EIATTR_REG_RECONFIG
	.align		4
.L_31:
        /*007c*/ 	.byte	0x01, 0x54
	.zero		2


	//----- nvinfo : EIATTR_SYSCALL_OFFSETS
	.align		4
        /*0080*/ 	.byte	0x04, 0x46
        /*0082*/ 	.short	(.L_33 - .L_32)


	//   ....[0]....
.L_32:
        /*0084*/ 	.word	0x00001390


	//----- nvinfo : EIATTR_MBARRIER_INSTR_OFFSETS
	.align		4
.L_33:
        /*0088*/ 	.byte	0x04, 0x39
        /*008a*/ 	.short	(.L_35 - .L_34)


	//   ....[0]....
.L_34:
        /*008c*/ 	.word	0x00000230
        /*0090*/ 	.word	0x000000ff
        /*0094*/ 	.word	0x00000000
        /*0098*/ 	.short	0x0100
        /*009a*/ 	.byte	0x08
	.zero		1


	//   ....[1]....
        /*009c*/ 	.word	0x00000240
        /*00a0*/ 	.word	0x000000ff
        /*00a4*/ 	.word	0x00000020
        /*00a8*/ 	.short	0x0100
        /*00aa*/ 	.byte	0x08
	.zero		1


	//   ....[2]....
        /*00ac*/ 	.word	0x00000250
        /*00b0*/ 	.word	0x000000ff
        /*00b4*/ 	.word	0x00000008
        /*00b8*/ 	.short	0x0100
        /*00ba*/ 	.byte	0x08
	.zero		1


	//   ....[3]....
        /*00bc*/ 	.word	0x00000260
        /*00c0*/ 	.word	0x000000ff
        /*00c4*/ 	.word	0x00000028
        /*00c8*/ 	.short	0x0100
        /*00ca*/ 	.byte	0x08
	.zero		1


	//   ....[4]....
        /*00cc*/ 	.word	0x00000270
        /*00d0*/ 	.word	0x000000ff
        /*00d4*/ 	.word	0x00000010
        /*00d8*/ 	.short	0x0100
        /*00da*/ 	.byte	0x08
	.zero		1


	//   ....[5]....
        /*00dc*/ 	.word	0x00000280
        /*00e0*/ 	.word	0x000000ff
        /*00e4*/ 	.word	0x00000030
        /*00e8*/ 	.short	0x0100
        /*00ea*/ 	.byte	0x08
	.zero		1


	//   ....[6]....
        /*00ec*/ 	.word	0x00000290
        /*00f0*/ 	.word	0x000000ff
        /*00f4*/ 	.word	0x00000018
        /*00f8*/ 	.short	0x0100
        /*00fa*/ 	.byte	0x08
	.zero		1


	//   ....[7]....
        /*00fc*/ 	.word	0x000002a0
        /*0100*/ 	.word	0x000000ff
        /*0104*/ 	.word	0x00000038
        /*0108*/ 	.short	0x0100
        /*010a*/ 	.byte	0x08
	.zero		1


	//   ....[8]....
        /*010c*/ 	.word	0x00000690
        /*0110*/ 	.word	0x000000ff
        /*0114*/ 	.word	0x00000050
        /*0118*/ 	.short	0x0100
        /*011a*/ 	.byte	0x06
	.zero		1


	//   ....[9]....
        /*011c*/ 	.word	0x00000720
        /*0120*/ 	.word	0x000000ff
        /*0124*/ 	.word	0x00000058
        /*0128*/ 	.short	0x0100
        /*012a*/ 	.byte	0x06
	.zero		1


	//   ....[10]....
        /*012c*/ 	.word	0x00001450
        /*0130*/ 	.word	0x00000003
        /*0134*/ 	.word	0x00000000
        /*0138*/ 	.short	0x010a
        /*013a*/ 	.byte	0x3f
	.zero		1


	//   ....[11]....
        /*013c*/ 	.word	0x00001490
        /*0140*/ 	.word	0x00000003
        /*0144*/ 	.word	0x00000000
        /*0148*/ 	.short	0x010a
        /*014a*/ 	.byte	0x3f
	.zero		1


	//   ....[12]....
        /*014c*/ 	.word	0x00001890
        /*0150*/ 	.word	0x00000005
        /*0154*/ 	.word	0x00000000
        /*0158*/ 	.short	0x010a
        /*015a*/ 	.byte	0x3f
	.zero		1


	//   ....[13]....
        /*015c*/ 	.word	0x000018d0
        /*0160*/ 	.word	0x00000005
        /*0164*/ 	.word	0x00000000
        /*0168*/ 	.short	0x010a
        /*016a*/ 	.byte	0x3f
	.zero		1


	//   ....[14]....
        /*016c*/ 	.word	0x00001b60
        /*0170*/ 	.word	0x00000005
        /*0174*/ 	.word	0x00000000
        /*0178*/ 	.short	0x0101
        /*017a*/ 	.byte	0x3f
	.zero		1


	//   ....[15]....
        /*017c*/ 	.word	0x00001d40
        /*0180*/ 	.word	0x00000003
        /*0184*/ 	.word	0x00000000
        /*0188*/ 	.short	0x0101
        /*018a*/ 	.byte	0x3f
	.zero		1


	//   ....[16]....
        /*018c*/ 	.word	0x0000ab20
        /*0190*/ 	.word	0x00000016
        /*0194*/ 	.word	0x00000020
        /*0198*/ 	.short	0x010a
        /*019a*/ 	.byte	0x3f
	.zero		1


	//   ....[17]....
        /*019c*/ 	.word	0x0000aef0
        /*01a0*/ 	.word	0x00000005
        /*01a4*/ 	.word	0x00000058
        /*01a8*/ 	.short	0x0101
        /*01aa*/ 	.byte	0x3f
	.zero		1


	//   ....[18]....
        /*01ac*/ 	.word	0x0000b600
        /*01b0*/ 	.word	0x00000007
        /*01b4*/ 	.word	0x00000000
        /*01b8*/ 	.short	0x010a
        /*01ba*/ 	.byte	0x3f
	.zero		1


	//   ....[19]....
        /*01bc*/ 	.word	0x0000b680
        /*01c0*/ 	.word	0x00000008
        /*01c4*/ 	.word	0x00000000
        /*01c8*/ 	.short	0x010a
        /*01ca*/ 	.byte	0x3f
	.zero		1


	//   ....[20]....
        /*01cc*/ 	.word	0x0000b710
        /*01d0*/ 	.word	0x0000000b
        /*01d4*/ 	.word	0x00000000
        /*01d8*/ 	.short	0x010a
        /*01da*/ 	.byte	0x3f
	.zero		1


	//   ....[21]....
        /*01dc*/ 	.word	0x0000b7a0
        /*01e0*/ 	.word	0x00000003
        /*01e4*/ 	.word	0x00000000
        /*01e8*/ 	.short	0x010a
        /*01ea*/ 	.byte	0x3f
	.zero		1


	//   ....[22]....
        /*01ec*/ 	.word	0x0000b800
        /*01f0*/ 	.word	0x00000003
        /*01f4*/ 	.word	0x00000000
        /*01f8*/ 	.short	0x010a
        /*01fa*/ 	.byte	0x3f
	.zero		1


	//   ....[23]....
        /*01fc*/ 	.word	0x0000b850
        /*0200*/ 	.word	0x00000005
        /*0204*/ 	.word	0x00000000
        /*0208*/ 	.short	0x010a
        /*020a*/ 	.byte	0x3f
	.zero		1


	//   ....[24]....
        /*020c*/ 	.word	0x0000b920
        /*0210*/ 	.word	0x00000016
        /*0214*/ 	.word	0x00000020
        /*0218*/ 	.short	0x010a
        /*021a*/ 	.byte	0x3f
	.zero		1


	//   ....[25]....
        /*021c*/ 	.word	0x0000b9f0
        /*0220*/ 	.word	0x00000007
        /*0224*/ 	.word	0x00000000
        /*0228*/ 	.short	0x010a
        /*022a*/ 	.byte	0x3f
	.zero		1


	//   ....[26]....
        /*022c*/ 	.word	0x0000ba40
        /*0230*/ 	.word	0x00000008
        /*0234*/ 	.word	0x00000000
        /*0238*/ 	.short	0x010a
        /*023a*/ 	.byte	0x3f
	.zero		1


	//   ....[27]....
        /*023c*/ 	.word	0x0000ba90
        /*0240*/ 	.word	0x0000000b
        /*0244*/ 	.word	0x00000000
        /*0248*/ 	.short	0x010a
        /*024a*/ 	.byte	0x3f
	.zero		1


	//----- nvinfo : EIATTR_NUM_MBARRIERS
	.align		4
.L_35:
        /*024c*/ 	.byte	0x03, 0x38
        /*024e*/ 	.short	0x000a


	//----- nvinfo : EIATTR_EXIT_INSTR_OFFSETS
	.align		4
        /*0250*/ 	.byte	0x04, 0x1c
        /*0252*/ 	.short	(.L_37 - .L_36)


	//   ....[0]....
.L_36:
        /*0254*/ 	.word	0x000008e0


	//   ....[1]....
        /*0258*/ 	.word	0x00001100


	//   ....[2]....
        /*025c*/ 	.word	0x0000a240


	//   ....[3]....
        /*0260*/ 	.word	0x0000a7a0


	//   ....[4]....
        /*0264*/ 	.word	0x0000b7f0


	//----- nvinfo : EIATTR_MAX_THREADS
	.align		4
.L_37:
        /*0268*/ 	.byte	0x04, 0x05
        /*026a*/ 	.short	(.L_39 - .L_38)
.L_38:
        /*026c*/ 	.word	0x00000180
        /*0270*/ 	.word	0x00000001
        /*0274*/ 	.word	0x00000001


	//----- nvinfo : EIATTR_CRS_STACK_SIZE
	.align		4
.L_39:
        /*0278*/ 	.byte	0x04, 0x1e
        /*027a*/ 	.short	(.L_41 - .L_40)
.L_40:
        /*027c*/ 	.word	0x00000000


	//----- nvinfo : EIATTR_CBANK_PARAM_SIZE
	.align		4
.L_41:
        /*0280*/ 	.byte	0x03, 0x19
        /*0282*/ 	.short	0x0470


	//----- nvinfo : EIATTR_PARAM_CBANK
	.align		4
        /*0284*/ 	.byte	0x04, 0x0a
        /*0286*/ 	.short	(.L_43 - .L_42)
	.align		4
.L_42:
        /*0288*/ 	.word	index@(.nv.constant0._ZN7cutlass13device_kernelINS_4gemm6kernel13GemmUniversalIN4cute5tupleIJiiiiEEENS1_10collective13CollectiveMmaINS1_34MainloopSm90TmaGmmaWarpSpecializedILi4ENS5_IJNS4_1CILi1EEENSA_ILi2EEESB_EEENS1_35KernelTmaWarpSpecializedCooperativeEEENS5_IJNSA_ILi128EEENSA_ILi256EEENSA_ILi32EEEEEENS_10tfloat32_tENS5_IJlSB_lEEESK_SL_NS4_8TiledMMAINS4_8MMA_AtomIJNS4_4SM904GMMA30MMA_64x256x8_F32TF32TF32_SS_TNILNSP_7ScaleInE1ELSR_1EEEEEENS4_6LayoutINS5_IJSC_SB_SB_EEENS5_IJSB_NSA_ILi0EEESW_EEEEENS5_IJNS4_10UnderscoreESZ_SZ_EEEEENS4_23SM90_TMA_LOAD_MULTICASTENS4_14ComposedLayoutINS4_7SwizzleILi3ELi4ELi3EEENS4_18smem_ptr_flag_bitsILi32EEENSU_INS5_IJNSA_ILi8EEESI_EEENS5_IJSI_SB_EEEEEEEvNS4_8identityENS4_13SM90_TMA_LOADES1C_vS1D_EENS_8epilogue10collective6detail29Sm90TmaWarpSpecializedAdapterINS1H_15DefaultEpilogueISK_SL_SL_NS1G_6thread17LinearCombinationISK_Li1EffLNS1L_9ScaleType4KindE0ELNS_15FloatRoundStyleE2ESK_EENS1_15EpilogueDefaultEEEEEvvEEEEvNT_6ParamsE)
        /*028c*/ 	.short	0x0210
        /*028e*/ 	.short	0x0470


	//----- nvinfo : EIATTR_SW_WAR
	.align		4
.L_43:
        /*0290*/ 	.byte	0x04, 0x36
        /*0292*/ 	.short	(.L_45 - .L_44)
.L_44:
        /*0294*/ 	.word	0x00000008
.L_45:


//--------------------- .nv.callgraph             --------------------------
	.section	.nv.callgraph,"",@"SHT_CUDA_CALLGRAPH"
	.align	4
	.sectionentsize	8
	.align		4
        /*0000*/ 	.word	0x00000000
	.align		4
        /*0004*/ 	.word	0xffffffff
	.align		4
        /*0008*/ 	.word	index@(_ZN7cutlass13device_kernelINS_4gemm6kernel13GemmUniversalIN4cute5tupleIJiiiiEEENS1_10collective13CollectiveMmaINS1_34MainloopSm90TmaGmmaWarpSpecializedILi4ENS5_IJNS4_1CILi1EEENSA_ILi2EEESB_EEENS1_35KernelTmaWarpSpecializedCooperativeEEENS5_IJNSA_ILi128EEENSA_ILi256EEENSA_ILi32EEEEEENS_10tfloat32_tENS5_IJlSB_lEEESK_SL_NS4_8TiledMMAINS4_8MMA_AtomIJNS4_4SM904GMMA30MMA_64x256x8_F32TF32TF32_SS_TNILNSP_7ScaleInE1ELSR_1EEEEEENS4_6LayoutINS5_IJSC_SB_SB_EEENS5_IJSB_NSA_ILi0EEESW_EEEEENS5_IJNS4_10UnderscoreESZ_SZ_EEEEENS4_23SM90_TMA_LOAD_MULTICASTENS4_14ComposedLayoutINS4_7SwizzleILi3ELi4ELi3EEENS4_18smem_ptr_flag_bitsILi32EEENSU_INS5_IJNSA_ILi8EEESI_EEENS5_IJSI_SB_EEEEEEEvNS4_8identityENS4_13SM90_TMA_LOADES1C_vS1D_EENS_8epilogue10collective6detail29Sm90TmaWarpSpecializedAdapterINS1H_15DefaultEpilogueISK_SL_SL_NS1G_6thread17LinearCombinationISK_Li1EffLNS1L_9ScaleType4KindE0ELNS_15FloatRoundStyleE2ESK_EENS1_15EpilogueDefaultEEEEEvvEEEEvNT_6ParamsE)
	.align		4
        /*000c*/ 	.word	index@(__assertfail)
	.align		4
        /*0010*/ 	.word	0x00000000
	.align		4
        /*0014*/ 	.word	0xfffffffe
	.align		4
        /*0018*/ 	.word	0x00000000
	.align		4
        /*001c*/ 	.word	0xfffffffd
	.align		4
        /*0020*/ 	.word	0x00000000
	.align		4
        /*0024*/ 	.word	0xfffffffc


//--------------------- .nv.constant4             --------------------------
	.section	.nv.constant4,"a",@progbits
	.align	8
	.align		8
.nv.constant4:
        /*0000*/ 	.dword	__assertfail
	.align		8
        /*0008*/ 	.dword	__unnamed_1
	.align		8
        /*0010*/ 	.dword	_ZN39_INTERNAL_31cb7ce6_4_k_cu_ac6f67da_56644cuda3std3__45__cpo5beginE
	.align		8
        /*0018*/ 	.dword	_ZN39_INTERNAL_31cb7ce6_4_k_cu_ac6f67da_56644cuda3std3__45__cpo3endE
	.align		8
        /*0020*/ 	.dword	_ZN39_INTERNAL_31cb7ce6_4_k_cu_ac6f67da_56644cuda3std3__45__cpo6cbeginE
	.align		8
        /*0028*/ 	.dword	_ZN39_INTERNAL_31cb7ce6_4_k_cu_ac6f67da_56644cuda3std3__45__cpo4cendE
	.align		8
        /*0030*/ 	.dword	_ZN39_INTERNAL_31cb7ce6_4_k_cu_ac6f67da_56644cuda3std3__441_GLOBAL__N__31cb7ce6_4_k_cu_ac6f67da_56646ignoreE
	.align		8
        /*0038*/ 	.dword	_ZN39_INTERNAL_31cb7ce6_4_k_cu_ac6f67da_56644cuda3std3__419piecewise_constructE
	.align		8
        /*0040*/ 	.dword	_ZN39_INTERNAL_31cb7ce6_4_k_cu_ac6f67da_56644cuda3std3__48in_placeE
	.align		8
        /*0048*/ 	.dword	_ZN39_INTERNAL_31cb7ce6_4_k_cu_ac6f67da_56644cuda3std6ranges3__45__cpo4swapE
	.align		8
        /*0050*/ 	.dword	_ZN39_INTERNAL_31cb7ce6_4_k_cu_ac6f67da_56644cuda3std6ranges3__45__cpo9iter_moveE
	.align		8
        /*0058*/ 	.dword	_ZN39_INTERNAL_31cb7ce6_4_k_cu_ac6f67da_56644cute7productE
	.align		8
        /*0060*/ 	.dword	_ZN39_INTERNAL_31cb7ce6_4_k_cu_ac6f67da_56644cute1_E
	.align		8
        /*0068*/ 	.dword	$str$22
	.align		8
        /*0070*/ 	.dword	$str$23


//--------------------- .text._ZN7cutlass13device_kernelINS_4gemm6kernel13GemmUniversalIN4cute5tupleIJiiiiEEENS1_10collective13CollectiveMmaINS1_34MainloopSm90TmaGmmaWarpSpecializedILi4ENS5_IJNS4_1CILi1EEENSA_ILi2EEESB_EEENS1_35KernelTmaWarpSpecializedCooperativeEEENS5_IJNSA_ILi128EEENSA_ILi256EEENSA_ILi32EEEEEENS_10tfloat32_tENS5_IJlSB_lEEESK_SL_NS4_8TiledMMAINS4_8MMA_AtomIJNS4_4SM904GMMA30MMA_64x256x8_F32TF32TF32_SS_TNILNSP_7ScaleInE1ELSR_1EEEEEENS4_6LayoutINS5_IJSC_SB_SB_EEENS5_IJSB_NSA_ILi0EEESW_EEEEENS5_IJNS4_10UnderscoreESZ_SZ_EEEEENS4_23SM90_TMA_LOAD_MULTICASTENS4_14ComposedLayoutINS4_7SwizzleILi3ELi4ELi3EEENS4_18smem_ptr_flag_bitsILi32EEENSU_INS5_IJNSA_ILi8EEESI_EEENS5_IJSI_SB_EEEEEEEvNS4_8identityENS4_13SM90_TMA_LOADES1C_vS1D_EENS_8epilogue10collective6detail29Sm90TmaWarpSpecializedAdapterINS1H_15DefaultEpilogueISK_SL_SL_NS1G_6thread17LinearCombinationISK_Li1EffLNS1L_9ScaleType4KindE0ELNS_15FloatRoundStyleE2ESK_EENS1_15EpilogueDefaultEEEEEvvEEEEvNT_6ParamsE --------------------------
	.section	.text._ZN7cutlass13device_kernelINS_4gemm6kernel13GemmUniversalIN4cute5tupleIJiiiiEEENS1_10collective13CollectiveMmaINS1_34MainloopSm90TmaGmmaWarpSpecializedILi4ENS5_IJNS4_1CILi1EEENSA_ILi2EEESB_EEENS1_35KernelTmaWarpSpecializedCooperativeEEENS5_IJNSA_ILi128EEENSA_ILi256EEENSA_ILi32EEEEEENS_10tfloat32_tENS5_IJlSB_lEEESK_SL_NS4_8TiledMMAINS4_8MMA_AtomIJNS4_4SM904GMMA30MMA_64x256x8_F32TF32TF32_SS_TNILNSP_7ScaleInE1ELSR_1EEEEEENS4_6LayoutINS5_IJSC_SB_SB_EEENS5_IJSB_NSA_ILi0EEESW_EEEEENS5_IJNS4_10UnderscoreESZ_SZ_EEEEENS4_23SM90_TMA_LOAD_MULTICASTENS4_14ComposedLayoutINS4_7SwizzleILi3ELi4ELi3EEENS4_18smem_ptr_flag_bitsILi32EEENSU_INS5_IJNSA_ILi8EEESI_EEENS5_IJSI_SB_EEEEEEEvNS4_8identityENS4_13SM90_TMA_LOADES1C_vS1D_EENS_8epilogue10collective6detail29Sm90TmaWarpSpecializedAdapterINS1H_15DefaultEpilogueISK_SL_SL_NS1G_6thread17LinearCombinationISK_Li1EffLNS1L_9ScaleType4KindE0ELNS_15FloatRoundStyleE2ESK_EENS1_15EpilogueDefaultEEEEEvvEEEEvNT_6ParamsE,"ax",@progbits
	.align	128
.text._ZN7cutlass13device_kernelINS_4gemm6kernel13GemmUniversalIN4cute5tupleIJiiiiEEENS1_10collective13CollectiveMmaINS1_34MainloopSm90TmaGmmaWarpSpecializedILi4ENS5_IJNS4_1CILi1EEENSA_ILi2EEESB_EEENS1_35KernelTmaWarpSpecializedCooperativeEEENS5_IJNSA_ILi128EEENSA_ILi256EEENSA_ILi32EEEEEENS_10tfloat32_tENS5_IJlSB_lEEESK_SL_NS4_8TiledMMAINS4_8MMA_AtomIJNS4_4SM904GMMA30MMA_64x256x8_F32TF32TF32_SS_TNILNSP_7ScaleInE1ELSR_1EEEEEENS4_6LayoutINS5_IJSC_SB_SB_EEENS5_IJSB_NSA_ILi0EEESW_EEEEENS5_IJNS4_10UnderscoreESZ_SZ_EEEEENS4_23SM90_TMA_LOAD_MULTICASTENS4_14ComposedLayoutINS4_7SwizzleILi3ELi4ELi3EEENS4_18smem_ptr_flag_bitsILi32EEENSU_INS5_IJNSA_ILi8EEESI_EEENS5_IJSI_SB_EEEEEEEvNS4_8identityENS4_13SM90_TMA_LOADES1C_vS1D_EENS_8epilogue10collective6detail29Sm90TmaWarpSpecializedAdapterINS1H_15DefaultEpilogueISK_SL_SL_NS1G_6thread17LinearCombinationISK_Li1EffLNS1L_9ScaleType4KindE0ELNS_15FloatRoundStyleE2ESK_EENS1_15EpilogueDefaultEEEEEvvEEEEvNT_6ParamsE:
        .type           _ZN7cutlass13device_kernelINS_4gemm6kernel13GemmUniversalIN4cute5tupleIJiiiiEEENS1_10collective13CollectiveMmaINS1_34MainloopSm90TmaGmmaWarpSpecializedILi4ENS5_IJNS4_1CILi1EEENSA_ILi2EEESB_EEENS1_35KernelTmaWarpSpecializedCooperativeEEENS5_IJNSA_ILi128EEENSA_ILi256EEENSA_ILi32EEEEEENS_10tfloat32_tENS5_IJlSB_lEEESK_SL_NS4_8TiledMMAINS4_8MMA_AtomIJNS4_4SM904GMMA30MMA_64x256x8_F32TF32TF32_SS_TNILNSP_7ScaleInE1ELSR_1EEEEEENS4_6LayoutINS5_IJSC_SB_SB_EEENS5_IJSB_NSA_ILi0EEESW_EEEEENS5_IJNS4_10UnderscoreESZ_SZ_EEEEENS4_23SM90_TMA_LOAD_MULTICASTENS4_14ComposedLayoutINS4_7SwizzleILi3ELi4ELi3EEENS4_18smem_ptr_flag_bitsILi32EEENSU_INS5_IJNSA_ILi8EEESI_EEENS5_IJSI_SB_EEEEEEEvNS4_8identityENS4_13SM90_TMA_LOADES1C_vS1D_EENS_8epilogue10collective6detail29Sm90TmaWarpSpecializedAdapterINS1H_15DefaultEpilogueISK_SL_SL_NS1G_6thread17LinearCombinationISK_Li1EffLNS1L_9ScaleType4KindE0ELNS_15FloatRoundStyleE2ESK_EENS1_15EpilogueDefaultEEEEEvvEEEEvNT_6ParamsE,@function
        .size           _ZN7cutlass13device_kernelINS_4gemm6kernel13GemmUniversalIN4cute5tupleIJiiiiEEENS1_10collective13CollectiveMmaINS1_34MainloopSm90TmaGmmaWarpSpecializedILi4ENS5_IJNS4_1CILi1EEENSA_ILi2EEESB_EEENS1_35KernelTmaWarpSpecializedCooperativeEEENS5_IJNSA_ILi128EEENSA_ILi256EEENSA_ILi32EEEEEENS_10tfloat32_tENS5_IJlSB_lEEESK_SL_NS4_8TiledMMAINS4_8MMA_AtomIJNS4_4SM904GMMA30MMA_64x256x8_F32TF32TF32_SS_TNILNSP_7ScaleInE1ELSR_1EEEEEENS4_6LayoutINS5_IJSC_SB_SB_EEENS5_IJSB_NSA_ILi0EEESW_EEEEENS5_IJNS4_10UnderscoreESZ_SZ_EEEEENS4_23SM90_TMA_LOAD_MULTICASTENS4_14ComposedLayoutINS4_7SwizzleILi3ELi4ELi3EEENS4_18smem_ptr_flag_bitsILi32EEENSU_INS5_IJNSA_ILi8EEESI_EEENS5_IJSI_SB_EEEEEEEvNS4_8identityENS4_13SM90_TMA_LOADES1C_vS1D_EENS_8epilogue10collective6detail29Sm90TmaWarpSpecializedAdapterINS1H_15DefaultEpilogueISK_SL_SL_NS1G_6thread17LinearCombinationISK_Li1EffLNS1L_9ScaleType4KindE0ELNS_15FloatRoundStyleE2ESK_EENS1_15EpilogueDefaultEEEEEvvEEEEvNT_6ParamsE,(.L_x_325 - _ZN7cutlass13device_kernelINS_4gemm6kernel13GemmUniversalIN4cute5tupleIJiiiiEEENS1_10collective13CollectiveMmaINS1_34MainloopSm90TmaGmmaWarpSpecializedILi4ENS5_IJNS4_1CILi1EEENSA_ILi2EEESB_EEENS1_35KernelTmaWarpSpecializedCooperativeEEENS5_IJNSA_ILi128EEENSA_ILi256EEENSA_ILi32EEEEEENS_10tfloat32_tENS5_IJlSB_lEEESK_SL_NS4_8TiledMMAINS4_8MMA_AtomIJNS4_4SM904GMMA30MMA_64x256x8_F32TF32TF32_SS_TNILNSP_7ScaleInE1ELSR_1EEEEEENS4_6LayoutINS5_IJSC_SB_SB_EEENS5_IJSB_NSA_ILi0EEESW_EEEEENS5_IJNS4_10UnderscoreESZ_SZ_EEEEENS4_23SM90_TMA_LOAD_MULTICASTENS4_14ComposedLayoutINS4_7SwizzleILi3ELi4ELi3EEENS4_18smem_ptr_flag_bitsILi32EEENSU_INS5_IJNSA_ILi8EEESI_EEENS5_IJSI_SB_EEEEEEEvNS4_8identityENS4_13SM90_TMA_LOADES1C_vS1D_EENS_8epilogue10collective6detail29Sm90TmaWarpSpecializedAdapterINS1H_15DefaultEpilogueISK_SL_SL_NS1G_6thread17LinearCombinationISK_Li1EffLNS1L_9ScaleType4KindE0ELNS_15FloatRoundStyleE2ESK_EENS1_15EpilogueDefaultEEEEEvvEEEEvNT_6ParamsE)
        .other          _ZN7cutlass13device_kernelINS_4gemm6kernel13GemmUniversalIN4cute5tupleIJiiiiEEENS1_10collective13CollectiveMmaINS1_34MainloopSm90TmaGmmaWarpSpecializedILi4ENS5_IJNS4_1CILi1EEENSA_ILi2EEESB_EEENS1_35KernelTmaWarpSpecializedCooperativeEEENS5_IJNSA_ILi128EEENSA_ILi256EEENSA_ILi32EEEEEENS_10tfloat32_tENS5_IJlSB_lEEESK_SL_NS4_8TiledMMAINS4_8MMA_AtomIJNS4_4SM904GMMA30MMA_64x256x8_F32TF32TF32_SS_TNILNSP_7ScaleInE1ELSR_1EEEEEENS4_6LayoutINS5_IJSC_SB_SB_EEENS5_IJSB_NSA_ILi0EEESW_EEEEENS5_IJNS4_10UnderscoreESZ_SZ_EEEEENS4_23SM90_TMA_LOAD_MULTICASTENS4_14ComposedLayoutINS4_7SwizzleILi3ELi4ELi3EEENS4_18smem_ptr_flag_bitsILi32EEENSU_INS5_IJNSA_ILi8EEESI_EEENS5_IJSI_SB_EEEEEEEvNS4_8identityENS4_13SM90_TMA_LOADES1C_vS1D_EENS_8epilogue10collective6detail29Sm90TmaWarpSpecializedAdapterINS1H_15DefaultEpilogueISK_SL_SL_NS1G_6thread17LinearCombinationISK_Li1EffLNS1L_9ScaleType4KindE0ELNS_15FloatRoundStyleE2ESK_EENS1_15EpilogueDefaultEEEEEvvEEEEvNT_6ParamsE,@"STO_CUDA_ENTRY STV_DEFAULT"
_ZN7cutlass13device_kernelINS_4gemm6kernel13GemmUniversalIN4cute5tupleIJiiiiEEENS1_10collective13CollectiveMmaINS1_34MainloopSm90TmaGmmaWarpSpecializedILi4ENS5_IJNS4_1CILi1EEENSA_ILi2EEESB_EEENS1_35KernelTmaWarpSpecializedCooperativeEEENS5_IJNSA_ILi128EEENSA_ILi256EEENSA_ILi32EEEEEENS_10tfloat32_tENS5_IJlSB_lEEESK_SL_NS4_8TiledMMAINS4_8MMA_AtomIJNS4_4SM904GMMA30MMA_64x256x8_F32TF32TF32_SS_TNILNSP_7ScaleInE1ELSR_1EEEEEENS4_6LayoutINS5_IJSC_SB_SB_EEENS5_IJSB_NSA_ILi0EEESW_EEEEENS5_IJNS4_10UnderscoreESZ_SZ_EEEEENS4_23SM90_TMA_LOAD_MULTICASTENS4_14ComposedLayoutINS4_7SwizzleILi3ELi4ELi3EEENS4_18smem_ptr_flag_bitsILi32EEENSU_INS5_IJNSA_ILi8EEESI_EEENS5_IJSI_SB_EEEEEEEvNS4_8identityENS4_13SM90_TMA_LOADES1C_vS1D_EENS_8epilogue10collective6detail29Sm90TmaWarpSpecializedAdapterINS1H_15DefaultEpilogueISK_SL_SL_NS1G_6thread17LinearCombinationISK_Li1EffLNS1L_9ScaleType4KindE0ELNS_15FloatRoundStyleE2ESK_EENS1_15EpilogueDefaultEEEEEvvEEEEvNT_6ParamsE:
[----:B------:R-:W0:Y:S01]  /*0000*/  LDC R1, c[0x0][0x28] ;  /* 0x00000a00ff017b82 */ /* 0x000e220000000800 */
[----:B------:R-:W1:Y:S01]  /*0010*/  S2R R18, SR_TID.X ;  /* 0x0000000000127919 */ /* 0x000e620000002100 */
[----:B------:R-:W-:Y:S01]  /*0020*/  ELECT P0, URZ, PT ;  /* 0x00000000003f782f */ /* 0x000fe20003800000 */
[----:B------:R-:W-:Y:S01]  /*0030*/  BSSY B0, `(.L_x_0) ;  /* 0x000000f000007945 */ /* 0x000fe20003800000 */
[--C-:B-1----:R-:W-:Y:S02]  /*0040*/  SHF.R.U32.HI R0, RZ, 0x5, R18.reuse ;  /* 0x00000005ff007819 */ /* 0x102fe40000011612 */
[----:B------:R-:W-:-:S03]  /*0050*/  SHF.R.U32.HI R3, RZ, 0x7, R18 ;  /* 0x00000007ff037819 */ /* 0x000fc60000011612 */
[----:B------:R-:W1:Y:S04]  /*0060*/  SHFL.IDX PT, R2, R0, RZ, 0x1f ;  /* 0x00001fff00027589 */ /* 0x000e6800000e0000 */
[----:B------:R2:W3:Y:S01]  /*0070*/  SHFL.IDX PT, R5, R3, RZ, 0x1f ;  /* 0x00001fff03057589 */ /* 0x0004e200000e0000 */
[----:B-1----:R-:W-:-:S13]  /*0080*/  ISETP.NE.OR P0, PT, R2, RZ, !P0 ;  /* 0x000000ff0200720c */ /* 0x002fda0004705670 */
[----:B0-23--:R-:W-:Y:S05]  /*0090*/  @P0 BRA `(.L_x_1) ;  /* 0x0000000000200947 */ /* 0x00dfea0003800000 */
[----:B------:R-:W-:Y:S02]  /*00a0*/  ULDC.64 UR4, c[0x0][0x198] ;  /* 0x0000660000047ab9 */ /* 0x000fe40000000a00 */
[----:B------:R-:W-:Y:S02]  /*00b0*/  UIADD3 UR6, UP0, UR4, 0xf0, URZ ;  /* 0x000000f004067890 */ /* 0x000fe4000ff1e03f */
[----:B------:R-:W-:Y:S02]  /*00c0*/  UIADD3 UR4, UP1, UR4, 0x1f0, URZ ;  /* 0x000001f004047890 */ /* 0x000fe4000ff3e03f */
[----:B------:R-:W-:Y:S02]  /*00d0*/  UIADD3.X UR7, URZ, UR5, URZ, UP0, !UPT ;  /* 0x000000053f077290 */ /* 0x000fe400087fe43f */
[----:B------:R-:W-:-:S07]  /*00e0*/  UIADD3.X UR5, URZ, UR5, URZ, UP1, !UPT ;  /* 0x000000053f057290 */ /* 0x000fce0008ffe43f */
[----:B------:R0:W-:Y:S02]  /*00f0*/  UTMACCTL.PF [UR6] ;  /* 0x00000000060079b9 */ /* 0x0001e40008040000 */
[----:B------:R0:W-:Y:S02]  /*0100*/  UTMACCTL.PF [UR4] ;  /* 0x00000000040079b9 */ /* 0x0001e40008040000 */
[----:B0-----:R-:W-:Y:S01]  /*0110*/  NOP ;  /* 0x0000000000007918 */ /* 0x001fe20000000000 */
.L_x_1:
[----:B------:R-:W-:Y:S05]  /*0120*/  BSYNC B0 ;  /* 0x0000000000007941 */ /* 0x000fea0003800000 */
.L_x_0:
[----:B------:R-:W0:Y:S02]  /*0130*/  SHFL.IDX PT, R3, R0, RZ, 0x1f ;  /* 0x00001fff00037589 */ /* 0x000e2400000e0000 */
[----:B0-----:R-:W-:-:S13]  /*0140*/  ISETP.NE.AND P0, PT, R3, RZ, PT ;  /* 0x000000ff0300720c */ /* 0x001fda0003f05270 */
[----:B------:R-:W-:Y:S05]  /*0150*/  @P0 BRA `(.L_x_2) ;  /* 0x0000000000580947 */ /* 0x000fea0003800000 */
[----:B------:R-:W0:Y:S01]  /*0160*/  S2UR UR8, SR_CgaCtaId ;  /* 0x00000000000879c3 */ /* 0x000e220000008800 */
[----:B------:R-:W-:Y:S01]  /*0170*/  UMOV UR4, 0x400 ;  /* 0x0000040000047882 */ /* 0x000fe20000000000 */
[----:B------:R-:W-:Y:S01]  /*0180*/  UMOV UR5, 0x1 ;  /* 0x0000000100057882 */ /* 0x000fe20000000000 */
[----:B------:R-:W-:Y:S01]  /*0190*/  UMOV UR6, 0x4 ;  /* 0x0000000400067882 */ /* 0x000fe20000000000 */
[----:B------:R-:W-:Y:S01]  /*01a0*/  ELECT P0, URZ, PT ;  /* 0x00000000003f782f */ /* 0x000fe20003800000 */
[----:B------:R-:W-:-:S04]  /*01b0*/  UIADD3 UR6, -UR6, 0x100000, URZ ;  /* 0x0010000006067890 */ /* 0x000fc8000fffe13f */
[----:B------:R-:W-:Y:S02]  /*01c0*/  USHF.L.U32 UR7, UR6, 0xb, URZ ;  /* 0x0000000b06077899 */ /* 0x000fe4000800063f */
[----:B------:R-:W-:Y:S02]  /*01d0*/  USHF.L.U32 UR6, UR6, 0x1, URZ ;  /* 0x0000000106067899 */ /* 0x000fe4000800063f */
[----:B0-----:R-:W-:Y:S02]  /*01e0*/  ULEA UR8, UR8, UR4, 0x18 ;  /* 0x0000000408087291 */ /* 0x001fe4000f8ec03f */
[----:B------:R-:W-:-:S04]  /*01f0*/  UIADD3 UR4, -UR5, 0x100000, URZ ;  /* 0x0010000005047890 */ /* 0x000fc8000fffe13f */
[----:B------:R-:W-:Y:S02]  /*0200*/  USHF.L.U32 UR5, UR4, 0xb, URZ ;  /* 0x0000000b04057899 */ /* 0x000fe4000800063f */
[----:B------:R-:W-:Y:S01]  /*0210*/  USHF.L.U32 UR4, UR4, 0x1, URZ ;  /* 0x0000000104047899 */ /* 0x000fe2000800063f */
[----:B------:R-:W0:Y:S11]  /*0220*/  FENCE.VIEW.ASYNC.S ;  /* 0x00000000000073c6 */ /* 0x000e360000000000 */
[----:B0-----:R0:W1:Y:S01]  /*0230*/  SYNCS.EXCH.64 URZ, [UR8], UR4 ;  /* 0x00000004083f75b2 */ /* 0x0010620008000100 */
[----:B------:R0:W2:Y:S01]  /*0240*/  SYNCS.EXCH.64 URZ, [UR8+0x20], UR6 ;  /* 0x00002006083f75b2 */ /* 0x0000a20008000100 */
[----:B------:R0:W3:Y:S01]  /*0250*/  SYNCS.EXCH.64 URZ, [UR8+0x8], UR4 ;  /* 0x00000804083f75b2 */ /* 0x0000e20008000100 */
[----:B------:R0:W4:Y:S01]  /*0260*/  SYNCS.EXCH.64 URZ, [UR8+0x28], UR6 ;  /* 0x00002806083f75b2 */ /* 0x0001220008000100 */
[----:B------:R0:W0:Y:S01]  /*0270*/  SYNCS.EXCH.64 URZ, [UR8+0x10], UR4 ;  /* 0x00001004083f75b2 */ /* 0x0000220008000100 */
[----:B------:R0:W0:Y:S01]  /*0280*/  SYNCS.EXCH.64 URZ, [UR8+0x30], UR6 ;  /* 0x00003006083f75b2 */ /* 0x0000220008000100 */
[----:B------:R0:W0:Y:S01]  /*0290*/  SYNCS.EXCH.64 URZ, [UR8+0x18], UR4 ;  /* 0x00001804083f75b2 */ /* 0x0000220008000100 */
[----:B------:R0:W0:Y:S01]  /*02a0*/  SYNCS.EXCH.64 URZ, [UR8+0x38], UR6 ;  /* 0x00003806083f75b2 */ /* 0x0000220008000100 */
[----:B------:R-:W-:Y:S01]  /*02b0*/  NOP ;  /* 0x0000000000007918 */ /* 0x000fe20000000000 */
.L_x_2:
[----:B------:R-:W-:Y:S01]  /*02c0*/  SHF.R.S32.HI R7, RZ, 0x1f, R18 ;  /* 0x0000001fff077819 */ /* 0x000fe20000011412 */
[----:B------:R-:W5:Y:S01]  /*02d0*/  SHFL.IDX PT, R0, R0, RZ, 0x1f ;  /* 0x00001fff00007589 */ /* 0x000f6200000e0000 */
[----:B0-----:R-:W0:Y:S01]  /*02e0*/  S2UR UR8, SR_CTAID.X ;  /* 0x00000000000879c3 */ /* 0x001e220000002500 */
[----:B------:R-:W-:Y:S02]  /*02f0*/  ELECT P0, URZ, PT ;  /* 0x00000000003f782f */ /* 0x000fe40003800000 */
[----:B------:R-:W-:Y:S01]  /*0300*/  LEA.HI R7, R7, R18, RZ, 0x7 ;  /* 0x0000001207077211 */ /* 0x000fe200078f38ff */
[----:B------:R-:W1:Y:S01]  /*0310*/  S2R R4, SR_CTAID.Y ;  /* 0x0000000000047919 */ /* 0x000e620000002600 */
[----:B------:R-:W-:Y:S01]  /*0320*/  ULDC UR4, c[0x0][0x154] ;  /* 0x0000550000047ab9 */ /* 0x000fe20000000800 */
[----:B------:R-:W-:Y:S01]  /*0330*/  NOP ;  /* 0x0000000000007918 */ /* 0x000fe20000000000 */
[----:B------:R-:W-:Y:S01]  /*0340*/  LOP3.LUT R7, R7, 0xffffff80, RZ, 0xc0, !PT ;  /* 0xffffff8007077812 */ /* 0x000fe200078ec0ff */
[----:B------:R-:W-:Y:S01]  /*0350*/  NOP ;  /* 0x0000000000007918 */ /* 0x000fe20000000000 */
[----:B------:R-:W2:Y:S03]  /*0360*/  LDC R12, c[0x0][0x140] ;  /* 0x00005000ff0c7b82 */ /* 0x000ea60000000800 */
[----:B------:R-:W-:-:S05]  /*0370*/  IMAD.IADD R7, R18, 0x1, -R7 ;  /* 0x0000000112077824 */ /* 0x000fca00078e0a07 */
[----:B------:R-:W-:Y:S02]  /*0380*/  SHF.R.S32.HI R6, RZ, 0x1f, R7 ;  /* 0x0000001fff067819 */ /* 0x000fe40000011407 */
[----:B------:R-:W-:Y:S02]  /*0390*/  LOP3.LUT P2, RZ, R7, 0x7, RZ, 0xc0, !PT ;  /* 0x0000000707ff7812 */ /* 0x000fe4000784c0ff */
[----:B------:R-:W-:Y:S02]  /*03a0*/  LEA.HI R6, R6, R7, RZ, 0x3 ;  /* 0x0000000706067211 */ /* 0x000fe400078f18ff */
[----:B-----5:R-:W-:Y:S02]  /*03b0*/  ISETP.NE.OR P0, PT, R0, RZ, !P0 ;  /* 0x000000ff0000720c */ /* 0x020fe40004705670 */
[--C-:B------:R-:W-:Y:S02]  /*03c0*/  SHF.R.S32.HI R0, RZ, 0x3, R6.reuse ;  /* 0x00000003ff007819 */ /* 0x100fe40000011406 */
[----:B------:R-:W-:-:S02]  /*03d0*/  SHF.R.S32.HI R9, RZ, 0x1f, R6 ;  /* 0x0000001fff097819 */ /* 0x000fc40000011406 */
[----:B------:R-:W-:Y:S02]  /*03e0*/  SHF.R.S32.HI R6, RZ, 0x1f, R3 ;  /* 0x0000001fff067819 */ /* 0x000fe40000011403 */
[----:B------:R-:W-:Y:S02]  /*03f0*/  LEA.HI R9, R9, R0, RZ, 0x2 ;  /* 0x0000000009097211 */ /* 0x000fe400078f10ff */
[----:B------:R-:W-:Y:S02]  /*0400*/  LEA.HI R6, R6, R3, RZ, 0x2 ;  /* 0x0000000306067211 */ /* 0x000fe400078f10ff */
[----:B-1----:R-:W-:Y:S01]  /*0410*/  I2FP.F32.U32 R8, R4 ;  /* 0x0000000400087245 */ /* 0x002fe20000201000 */
[----:B------:R-:W-:Y:S01]  /*0420*/  VOTEU.ALL UP0, P0 ;  /* 0x00000000003f7886 */ /* 0x000fe20000000000 */
[----:B------:R-:W-:Y:S01]  /*0430*/  LOP3.LUT R6, R6, 0x3ffffffc, RZ, 0xc0, !PT ;  /* 0x3ffffffc06067812 */ /* 0x000fe200078ec0ff */
[----:B------:R-:W-:Y:S01]  /*0440*/  VOTEU.ALL UP1, P0 ;  /* 0x00000000003f7886 */ /* 0x000fe20000020000 */
[----:B------:R-:W-:Y:S01]  /*0450*/  LOP3.LUT R9, R9, 0xfffffffc, RZ, 0xc0, !PT ;  /* 0xfffffffc09097812 */ /* 0x000fe200078ec0ff */
[----:B------:R-:W-:Y:S01]  /*0460*/  FMUL R10, R8, UR4 ;  /* 0x00000004080a7c20 */ /* 0x000fe20008400000 */
[----:B------:R-:W1:Y:S01]  /*0470*/  @!UP0 S2UR UR7, SR_CgaCtaId ;  /* 0x00000000000789c3 */ /* 0x000e620000008800 */
[----:B------:R-:W-:Y:S01]  /*0480*/  IMAD.IADD R11, R3, 0x1, -R6 ;  /* 0x00000001030b7824 */ /* 0x000fe200078e0a06 */
[----:B0-----:R-:W-:Y:S01]  /*0490*/  I2FP.F32.U32 R6, UR8 ;  /* 0x0000000800067c45 */ /* 0x001fe20008201000 */
[----:B------:R-:W-:Y:S01]  /*04a0*/  IMAD.IADD R0, R0, 0x1, -R9 ;  /* 0x0000000100007824 */ /* 0x000fe200078e0a09 */
[----:B------:R-:W-:Y:S01]  /*04b0*/  ULDC UR4, c[0x0][0x150] ;  /* 0x0000540000047ab9 */ /* 0x000fe20000000800 */
[----:B------:R-:W0:Y:S01]  /*04c0*/  F2I.U32.TRUNC.NTZ R10, R10 ;  /* 0x0000000a000a7305 */ /* 0x000e22000020f000 */
[----:B------:R-:W-:Y:S01]  /*04d0*/  SHF.R.S32.HI R3, RZ, 0x1f, R2 ;  /* 0x0000001fff037819 */ /* 0x000fe20000011402 */
[----:B------:R-:W-:Y:S01]  /*04e0*/  FMUL R6, R6, UR4 ;  /* 0x0000000406067c20 */ /* 0x000fe20008400000 */
[----:B------:R-:W5:Y:S01]  /*04f0*/  LDC R9, c[0x0][0x148] ;  /* 0x00005200ff097b82 */ /* 0x000f620000000800 */
[----:B------:R-:W-:Y:S01]  /*0500*/  IMAD R11, R11, 0x4, R0 ;  /* 0x000000040b0b7824 */ /* 0x000fe200078e0200 */
[----:B------:R-:W-:Y:S01]  /*0510*/  LEA.HI R3, R3, R2, RZ, 0x2 ;  /* 0x0000000203037211 */ /* 0x000fe200078f10ff */
[----:B------:R-:W-:Y:S01]  /*0520*/  UMOV UR4, 0x20 ;  /* 0x0000002000047882 */ /* 0x000fe20000000000 */
[----:B------:R-:W-:Y:S01]  /*0530*/  @!UP0 UMOV UR6, 0x400 ;  /* 0x0000040000068882 */ /* 0x000fe20000000000 */
[----:B------:R-:W3:Y:S01]  /*0540*/  F2I.U32.TRUNC.NTZ R6, R6 ;  /* 0x0000000600067305 */ /* 0x000ee2000020f000 */
[----:B------:R-:W-:Y:S01]  /*0550*/  LOP3.LUT R3, R3, 0xfffffffc, RZ, 0xc0, !PT ;  /* 0xfffffffc03037812 */ /* 0x000fe200078ec0ff */
[----:B------:R-:W-:Y:S01]  /*0560*/  IMAD.SHL.U32 R22, R11, 0x4, RZ ;  /* 0x000000040b167824 */ /* 0x000fe200078e00ff */
[----:B------:R-:W4:Y:S01]  /*0570*/  LDC R8, c[0x0][0x144] ;  /* 0x00005100ff087b82 */ /* 0x000f220000000800 */
[----:B------:R-:W-:-:S04]  /*0580*/  @!UP0 UIADD3 UR4, -UR4, 0x100000, URZ ;  /* 0x0010000004048890 */ /* 0x000fc8000fffe13f */
[----:B------:R-:W-:Y:S02]  /*0590*/  @!UP0 USHF.L.U32 UR5, UR4, 0xb, URZ ;  /* 0x0000000b04058899 */ /* 0x000fe4000800063f */
[----:B------:R-:W-:Y:S01]  /*05a0*/  @!UP0 USHF.L.U32 UR4, UR4, 0x1, URZ ;  /* 0x0000000104048899 */ /* 0x000fe2000800063f */
[----:B--2---:R-:W-:Y:S01]  /*05b0*/  ISETP.EQ.U32.AND P3, PT, R12, 0x1, PT ;  /* 0x000000010c00780c */ /* 0x004fe20003f62070 */
[----:B------:R-:W-:Y:S01]  /*05c0*/  IMAD.IADD R0, R2, 0x1, -R3 ;  /* 0x0000000102007824 */ /* 0x000fe200078e0a03 */
[----:B------:R-:W-:Y:S01]  /*05d0*/  LOP3.LUT R22, R11, 0xc, R22, 0x78, !PT ;  /* 0x0000000c0b167812 */ /* 0x000fe200078e7816 */
[----:B0-----:R-:W-:Y:S01]  /*05e0*/  IMAD.MOV R14, RZ, RZ, -R10 ;  /* 0x000000ffff0e7224 */ /* 0x001fe200078e0a0a */
[----:B-1----:R-:W-:Y:S02]  /*05f0*/  @!UP0 ULEA UR6, UR7, UR6, 0x18 ;  /* 0x0000000607068291 */ /* 0x002fe4000f8ec03f */
[----:B------:R-:W-:Y:S01]  /*0600*/  ISETP.NE.AND P1, PT, R0, 0x3, PT ;  /* 0x000000030000780c */ /* 0x000fe20003f25270 */
[----:B------:R-:W-:Y:S01]  /*0610*/  VOTEU.ALL UP0, P0 ;  /* 0x00000000003f7886 */ /* 0x000fe20000000000 */
[----:B------:R-:W-:Y:S01]  /*0620*/  ISETP.LT.U32.AND P0, PT, R22, 0x2, !P2 ;  /* 0x000000021600780c */ /* 0x000fe20005701070 */
[----:B---3--:R-:W-:Y:S01]  /*0630*/  IMAD.MOV R3, RZ, RZ, -R6 ;  /* 0x000000ffff037224 */ /* 0x008fe200078e0a06 */
[----:B------:R-:W-:-:S02]  /*0640*/  ISETP.EQ.OR P1, PT, R0, RZ, !P1 ;  /* 0x000000ff0000720c */ /* 0x000fc40004f22670 */
[----:B------:R-:W-:Y:S01]  /*0650*/  ISETP.NE.AND P2, PT, R5, RZ, PT ;  /* 0x000000ff0500720c */ /* 0x000fe20003f45270 */
[----:B-----5:R-:W-:Y:S01]  /*0660*/  IMAD R7, R9, R14, R4 ;  /* 0x0000000e09077224 */ /* 0x020fe200078e0204 */
[----:B------:R-:W-:Y:S01]  /*0670*/  ISETP.EQ.AND P1, PT, R5, RZ, P1 ;  /* 0x000000ff0500720c */ /* 0x000fe20000f22270 */
[----:B------:R-:W0:Y:S02]  /*0680*/  FENCE.VIEW.ASYNC.S ;  /* 0x00000000000073c6 */ /* 0x000e240000000000 */
[----:B0-----:R0:W1:Y:S01]  /*0690*/  @!UP0 SYNCS.EXCH.64 URZ, [UR6+0x50], UR4 ;  /* 0x00005004063f85b2 */ /* 0x0010620008000100 */
[----:B------:R-:W-:Y:S02]  /*06a0*/  ISETP.NE.AND P4, PT, R7, R22, PT ;  /* 0x000000160700720c */ /* 0x000fe40003f85270 */
[----:B------:R-:W-:Y:S01]  /*06b0*/  SEL R19, RZ, 0x1, !P1 ;  /* 0x00000001ff137807 */ /* 0x000fe20004800000 */
[----:B----4-:R-:W-:Y:S02]  /*06c0*/  IMAD R3, R8, R3, UR8 ;  /* 0x0000000808037e24 */ /* 0x010fe4000f8e0203 */
[----:B------:R-:W-:-:S03]  /*06d0*/  VIADD R8, R5, 0xffffffff ;  /* 0xffffffff05087836 */ /* 0x000fc60000000000 */
[----:B------:R-:W-:Y:S02]  /*06e0*/  ISETP.EQ.OR P4, PT, R3, RZ, !P4 ;  /* 0x000000ff0300720c */ /* 0x000fe40006782670 */
[----:B------:R-:W-:Y:S02]  /*06f0*/  ISETP.GE.U32.AND P5, PT, R8, 0x2, PT ;  /* 0x000000020800780c */ /* 0x000fe40003fa6070 */
[----:B------:R-:W-:Y:S02]  /*0700*/  PLOP3.LUT P0, PT, P0, P4, PT, 0x80, 0x0 ;  /* 0x000000000000781c */ /* 0x000fe40000709070 */
[----:B------:R-:W-:Y:S01]  /*0710*/  SEL R19, R19, 0x2, P5 ;  /* 0x0000000213137807 */ /* 0x000fe20002800000 */
[----:B------:R0:W2:Y:S01]  /*0720*/  @!UP1 SYNCS.EXCH.64 URZ, [UR6+0x58], UR4 ;  /* 0x00005804063f95b2 */ /* 0x0000a20008000100 */
[----:B------:R-:W-:Y:S01]  /*0730*/  P2R R156, PR, RZ, 0x1 ;  /* 0x00000001ff9c7803 */ /* 0x000fe20000000000 */
[----:B------:R-:W-:Y:S01]  /*0740*/  NOP ;  /* 0x0000000000007918 */ /* 0x000fe20000000000 */
[----:B------:R-:W-:Y:S07]  /*0750*/  @!P3 BRA `(.L_x_3) ;  /* 0x000000000008b947 */ /* 0x000fee0003800000 */
[----:B-12---:R-:W-:Y:S01]  /*0760*/  UCGABAR_ARV ;  /* 0x00000000000079c7 */ /* 0x006fe20008000000 */
[----:B------:R-:W-:Y:S05]  /*0770*/  BRA `(.L_x_4) ;  /* 0x0000000000047947 */ /* 0x000fea0003800000 */
.L_x_3:
[----:B-12---:R-:W-:Y:S01]  /*0780*/  NOP ;  /* 0x0000000000007918 */ /* 0x006fe20000000000 */
.L_x_4:
[----:B------:R-:W1:Y:S01]  /*0790*/  LDC R2, c[0x0][0x65c] ;  /* 0x00019700ff027b82 */ /* 0x000e620000000800 */
[----:B------:R-:W-:Y:S02]  /*07a0*/  IMAD.U32 R6, RZ, RZ, UR8 ;  /* 0x00000008ff067e24 */ /* 0x000fe4000f8e00ff */
[----:B------:R-:W-:Y:S01]  /*07b0*/  IMAD.MOV.U32 R7, RZ, RZ, RZ ;  /* 0x000000ffff077224 */ /* 0x000fe200078e00ff */
[----:B-1----:R-:W-:-:S04]  /*07c0*/  ISETP.NE.AND P1, PT, R2, 0x1, PT ;  /* 0x000000010200780c */ /* 0x002fc80003f25270 */
[----:B------:R-:W-:-:S09]  /*07d0*/  P2R R5, PR, RZ, 0x2 ;  /* 0x00000002ff057803 */ /* 0x000fd20000000000 */
[----:B------:R-:W1:Y:S01]  /*07e0*/  @P1 LDC R17, c[0x0][0x10] ;  /* 0x00000400ff111b82 */ /* 0x000e620000000800 */
[----:B------:R-:W-:Y:S02]  /*07f0*/  @P1 IMAD.MOV.U32 R5, RZ, RZ, RZ ;  /* 0x000000ffff051224 */ /* 0x000fe400078e00ff */
[----:B------:R-:W-:-:S05]  /*0800*/  @P1 IMAD.MOV.U32 R13, RZ, RZ, RZ ;  /* 0x000000ffff0d1224 */ /* 0x000fca00078e00ff */
[----:B------:R-:W2:Y:S01]  /*0810*/  @!P1 LDC R11, c[0x0][0xc] ;  /* 0x00000300ff0b9b82 */ /* 0x000ea20000000800 */
[----:B-1----:R-:W-:-:S04]  /*0820*/  @P1 IMAD.WIDE.U32 R16, R17, UR8, R4 ;  /* 0x0000000811101c25 */ /* 0x002fc8000f8e0004 */
[----:B------:R-:W-:Y:S02]  /*0830*/  @P1 IMAD.IADD R17, R17, 0x1, R13 ;  /* 0x0000000111111824 */ /* 0x000fe400078e020d */
[----:B--2---:R-:W-:-:S04]  /*0840*/  @!P1 IMAD.WIDE.U32 R6, R4, R11, R6 ;  /* 0x0000000b04069225 */ /* 0x004fc800078e0006 */
[----:B------:R-:W-:Y:S02]  /*0850*/  @!P1 IMAD.MOV.U32 R16, RZ, RZ, R6 ;  /* 0x000000ffff109224 */ /* 0x000fe400078e0006 */
[----:B------:R-:W-:Y:S01]  /*0860*/  @!P1 IMAD.MOV.U32 R17, RZ, RZ, R7 ;  /* 0x000000ffff119224 */ /* 0x000fe200078e0007 */
[----:B------:R-:W-:Y:S06]  /*0870*/  @!P3 BRA `(.L_x_5) ;  /* 0x00000000000cb947 */ /* 0x000fec0003800000 */
[----:B------:R-:W-:Y:S01]  /*0880*/  UCGABAR_WAIT ;  /* 0x0000000000007dc7 */ /* 0x000fe20008000000 */
[----:B------:R-:W-:Y:S01]  /*0890*/  CCTL.IVALL ;  /* 0x00000000ff00798f */ /* 0x000fe20002000000 */
[----:B------:R-:W-:Y:S05]  /*08a0*/  BRA `(.L_x_6) ;  /* 0x0000000000047947 */ /* 0x000fea0003800000 */
.L_x_5:
[----:B------:R-:W-:Y:S06]  /*08b0*/  BAR.SYNC.DEFER_BLOCKING 0x0 ;  /* 0x0000000000007b1d */ /* 0x000fec0000010000 */
.L_x_6:
[----:B------:R-:W-:Y:S05]  /*08c0*/  @!P2 BRA `(.L_x_7) ;  /* 0x000000980060a947 */ /* 0x000fea0003800000 */
[----:B------:R-:W-:-:S13]  /*08d0*/  ISETP.GT.U32.AND P0, PT, R8, 0x1, PT ;  /* 0x000000010800780c */ /* 0x000fda0003f04070 */
[----:B0-----:R-:W-:Y:S05]  /*08e0*/  @P0 EXIT ;  /* 0x000000000000094d */ /* 0x001fea0003800000 */
[----:B------:R-:W-:Y:S01]  /*08f0*/  ULDC.64 UR4, c[0x0][0x650] ;  /* 0x0001940000047ab9 */ /* 0x000fe20000000a00 */
[----:B------:R-:W-:Y:S01]  /*0900*/  PRMT R0, RZ, 0x7610, R0 ;  /* 0x00007610ff007816 */ /* 0x000fe20000000000 */
[----:B------:R-:W-:Y:S01]  /*0910*/  IMAD.MOV.U32 R153, RZ, RZ, -0x1 ;  /* 0xffffffffff997424 */ /* 0x000fe200078e00ff */
[----:B------:R-:W-:Y:S01]  /*0920*/  ISETP.GE.U32.AND P0, PT, R16, UR4, PT ;  /* 0x0000000410007c0c */ /* 0x000fe2000bf06070 */
[----:B------:R-:W-:Y:S02]  /*0930*/  IMAD.MOV.U32 R152, RZ, RZ, -0x1 ;  /* 0xffffffffff987424 */ /* 0x000fe400078e00ff */
[----:B------:R-:W-:Y:S01]  /*0940*/  IMAD.MOV.U32 R23, RZ, RZ, -0x1 ;  /* 0xffffffffff177424 */ /* 0x000fe200078e00ff */
[----:B------:R-:W-:-:S13]  /*0950*/  ISETP.GE.U32.AND.EX P0, PT, R17, UR5, PT, P0 ;  /* 0x0000000511007c0c */ /* 0x000fda000bf06100 */
[----:B------:R-:W-:Y:S05]  /*0960*/  @P0 BRA `(.L_x_8) ;  /* 0x00000004002c0947 */ /* 0x000fea0003800000 */
[----:B------:R-:W0:Y:S01]  /*0970*/  LDC.64 R20, c[0x0][0x628] ;  /* 0x00018a00ff147b82 */ /* 0x000e220000000a00 */
[----:B------:R-:W-:Y:S02]  /*0980*/  IMAD.MOV.U32 R6, RZ, RZ, R16 ;  /* 0x000000ffff067224 */ /* 0x000fe400078e0010 */
[----:B------:R-:W-:-:S05]  /*0990*/  IMAD.MOV.U32 R7, RZ, RZ, R17 ;  /* 0x000000ffff077224 */ /* 0x000fca00078e0011 */
[----:B------:R-:W1:Y:S08]  /*09a0*/  LDC R0, c[0x0][0x630] ;  /* 0x00018c00ff007b82 */ /* 0x000e700000000800 */
[----:B------:R-:W2:Y:S01]  /*09b0*/  LDC.64 R24, c[0x0][0x620] ;  /* 0x00018800ff187b82 */ /* 0x000ea20000000a00 */
[----:B0-----:R-:W-:-:S04]  /*09c0*/  ISETP.NE.U32.AND P0, PT, R20, RZ, PT ;  /* 0x000000ff1400720c */ /* 0x001fc80003f05070 */
[----:B------:R-:W-:-:S13]  /*09d0*/  ISETP.NE.AND.EX P0, PT, R21, RZ, PT, P0 ;  /* 0x000000ff1500720c */ /* 0x000fda0003f05300 */
[----:B-12---:R-:W-:Y:S05]  /*09e0*/  @!P0 BRA `(.L_x_9) ;  /* 0x0000000000288947 */ /* 0x006fea0003800000 */
[----:B------:R-:W0:Y:S02]  /*09f0*/  LDC R13, c[0x0][0x634] ;  /* 0x00018d00ff0d7b82 */ /* 0x000e240000000800 */
[----:B0-----:R-:W-:-:S05]  /*0a00*/  IADD3 R13, P0, R16, R13, RZ ;  /* 0x0000000d100d7210 */ /* 0x001fca0007f1e0ff */
[----:B------:R-:W-:-:S04]  /*0a10*/  IMAD.X R15, RZ, RZ, R17, P0 ;  /* 0x000000ffff0f7224 */ /* 0x000fc800000e0611 */
[----:B------:R-:W-:-:S04]  /*0a20*/  IMAD.WIDE.U32 R6, R15, R20, RZ ;  /* 0x000000140f067225 */ /* 0x000fc800078e00ff */
[----:B------:R-:W-:-:S04]  /*0a30*/  IMAD.WIDE.U32 R10, P0, R13, R21, R6 ;  /* 0x000000150d0a7225 */ /* 0x000fc80007800006 */
[----:B------:R-:W-:-:S04]  /*0a40*/  IMAD.WIDE.U32 R6, R13, R20, RZ ;  /* 0x000000140d067225 */ /* 0x000fc800078e00ff */
[----:B------:R-:W-:Y:S01]  /*0a50*/  IMAD.X R13, RZ, RZ, RZ, P0 ;  /* 0x000000ffff0d7224 */ /* 0x000fe200000e06ff */
[----:B------:R-:W-:Y:S01]  /*0a60*/  IADD3 RZ, P0, R7, R10, RZ ;  /* 0x0000000a07ff7210 */ /* 0x000fe20007f1e0ff */
[----:B------:R-:W-:-:S04]  /*0a70*/  IMAD.MOV.U32 R12, RZ, RZ, R11 ;  /* 0x000000ffff0c7224 */ /* 0x000fc800078e000b */
[----:B------:R-:W-:-:S08]  /*0a80*/  IMAD.WIDE.U32.X R6, R15, R21, R12, P0 ;  /* 0x000000150f067225 */ /* 0x000fd000000e040c */
.L_x_9:
[----:B------:R-:W0:Y:S01]  /*0a90*/  LDC.64 R20, c[0x0][0x640] ;  /* 0x00019000ff147b82 */ /* 0x000e220000000a00 */
[--C-:B------:R-:W-:Y:S01]  /*0aa0*/  SHF.R.U64 R27, R6, R0, R7.reuse ;  /* 0x00000000061b7219 */ /* 0x100fe20000001207 */
[----:B------:R-:W-:Y:S01]  /*0ab0*/  IMAD R28, R9, R14, R4 ;  /* 0x0000000e091c7224 */ /* 0x000fe200078e0204 */
[----:B------:R-:W-:Y:S02]  /*0ac0*/  SHF.R.U32.HI R0, RZ, R0, R7 ;  /* 0x00000000ff007219 */ /* 0x000fe40000011607 */
[----:B------:R-:W-:-:S03]  /*0ad0*/  IADD3 R5, P0, RZ, -R27, RZ ;  /* 0x8000001bff057210 */ /* 0x000fc60007f1e0ff */
[----:B------:R-:W1:Y:S02]  /*0ae0*/  LDC R8, c[0x0][0x618] ;  /* 0x00018600ff087b82 */ /* 0x000e640000000800 */
[----:B------:R-:W-:-:S04]  /*0af0*/  IMAD.X R7, RZ, RZ, ~R0, P0 ;  /* 0x000000ffff077224 */ /* 0x000fc800000e0e00 */
[-C--:B------:R-:W-:Y:S02]  /*0b00*/  IMAD R0, R7, R24.reuse, RZ ;  /* 0x0000001807007224 */ /* 0x080fe400078e02ff */
[----:B------:R-:W2:Y:S01]  /*0b10*/  LDC R11, c[0x0][0x608] ;  /* 0x00018200ff0b7b82 */ /* 0x000ea20000000800 */
[----:B------:R-:W-:-:S04]  /*0b20*/  IMAD.WIDE.U32 R6, R5, R24, R16 ;  /* 0x0000001805067225 */ /* 0x000fc800078e0010 */
[----:B------:R-:W-:Y:S02]  /*0b30*/  IMAD R5, R5, R25, R0 ;  /* 0x0000001905057224 */ /* 0x000fe400078e0200 */
[----:B------:R-:W-:Y:S01]  /*0b40*/  IMAD.MOV.U32 R25, RZ, RZ, 0x1 ;  /* 0x00000001ff197424 */ /* 0x000fe200078e00ff */
[----:B------:R-:W3:Y:S01]  /*0b50*/  LDC R12, c[0x0][0x658] ;  /* 0x00019600ff0c7b82 */ /* 0x000ee20000000800 */
[----:B0-----:R-:W-:Y:S01]  /*0b60*/  ISETP.NE.U32.AND P0, PT, R20, RZ, PT ;  /* 0x000000ff1400720c */ /* 0x001fe20003f05070 */
[----:B------:R-:W-:Y:S02]  /*0b70*/  IMAD.IADD R5, R7, 0x1, R5 ;  /* 0x0000000107057824 */ /* 0x000fe400078e0205 */
[----:B------:R-:W-:Y:S01]  /*0b80*/  IMAD.MOV.U32 R7, RZ, RZ, -0x1 ;  /* 0xffffffffff077424 */ /* 0x000fe200078e00ff */
[----:B------:R-:W-:-:S03]  /*0b90*/  ISETP.NE.AND.EX P0, PT, R21, RZ, PT, P0 ;  /* 0x000000ff1500720c */ /* 0x000fc60003f05300 */
[----:B------:R-:W0:Y:S01]  /*0ba0*/  LDC R15, c[0x0][0x600] ;  /* 0x00018000ff0f7b82 */ /* 0x000e220000000800 */
[-CC-:B-1----:R-:W-:Y:S02]  /*0bb0*/  SHF.R.U64 R13, R6, R8.reuse, R5.reuse ;  /* 0x00000008060d7219 */ /* 0x182fe40000001205 */
[----:B------:R-:W-:-:S05]  /*0bc0*/  SHF.R.U32.HI R0, RZ, R8, R5 ;  /* 0x00000008ff007219 */ /* 0x000fca0000011605 */
[----:B------:R-:W1:Y:S01]  /*0bd0*/  LDC R23, c[0x0][0x648] ;  /* 0x00019200ff177b82 */ /* 0x000e620000000800 */
[-CC-:B--2---:R-:W-:Y:S02]  /*0be0*/  SHF.R.U64 R29, R13, R11.reuse, R0.reuse ;  /* 0x0000000b0d1d7219 */ /* 0x184fe40000001200 */
[----:B------:R-:W-:-:S05]  /*0bf0*/  SHF.R.U32.HI R5, RZ, R11, R0 ;  /* 0x0000000bff057219 */ /* 0x000fca0000011600 */
[----:B------:R-:W2:Y:S01]  /*0c00*/  LDC R24, c[0x0][0x638] ;  /* 0x00018e00ff187b82 */ /* 0x000ea20000000800 */
[-CC-:B---3--:R-:W-:Y:S02]  /*0c10*/  SHF.R.U64 R14, R29, R12.reuse, R5.reuse ;  /* 0x0000000c1d0e7219 */ /* 0x188fe40000001205 */
[-C--:B------:R-:W-:Y:S02]  /*0c20*/  SHF.L.U32 R0, R7, R12.reuse, RZ ;  /* 0x0000000c07007219 */ /* 0x080fe400000006ff */
[----:B------:R-:W-:Y:S01]  /*0c30*/  SHF.R.U32.HI R5, RZ, R12, R5 ;  /* 0x0000000cff057219 */ /* 0x000fe20000011605 */
[----:B------:R-:W-:Y:S01]  /*0c40*/  IMAD.MOV.U32 R4, RZ, RZ, R14 ;  /* 0x000000ffff047224 */ /* 0x000fe200078e000e */
[----:B------:R-:W-:Y:S01]  /*0c50*/  LOP3.LUT R10, RZ, R0, RZ, 0x33, !PT ;  /* 0x00000000ff0a7212 */ /* 0x000fe200078e33ff */
[----:B------:R-:W3:Y:S01]  /*0c60*/  LDC R26, c[0x0][0x610] ;  /* 0x00018400ff1a7b82 */ /* 0x000ee20000000800 */
[----:B------:R-:W-:Y:S05]  /*0c70*/  @!P0 BRA `(.L_x_10) ;  /* 0x0000000000288947 */ /* 0x000fea0003800000 */
[----:B------:R-:W4:Y:S02]  /*0c80*/  LDC R9, c[0x0][0x64c] ;  /* 0x00019300ff097b82 */ /* 0x000f240000000800 */
[----:B----4-:R-:W-:-:S05]  /*0c90*/  IADD3 R9, P0, R14, R9, RZ ;  /* 0x000000090e097210 */ /* 0x010fca0007f1e0ff */
        /* <DEDUP_REMOVED lines=8> */
.L_x_10:
[----:B-1----:R-:W-:Y:S01]  /*0d20*/  SHF.R.U64 R4, R4, R23, R5 ;  /* 0x0000001704047219 */ /* 0x002fe20000001205 */
[----:B0-----:R-:W-:Y:S01]  /*0d30*/  VIADD R6, R15, 0xffffffff ;  /* 0xffffffff0f067836 */ /* 0x001fe20000000000 */
[----:B------:R-:W-:Y:S01]  /*0d40*/  SHF.L.U32 R0, R25, R12, RZ ;  /* 0x0000000c19007219 */ /* 0x000fe200000006ff */
[----:B------:R-:W-:Y:S01]  /*0d50*/  IMAD.MOV.U32 R23, RZ, RZ, R27 ;  /* 0x000000ffff177224 */ /* 0x000fe200078e001b */
[----:B------:R-:W-:Y:S01]  /*0d60*/  LOP3.LUT R5, R29, R10, RZ, 0xc0, !PT ;  /* 0x0000000a1d057212 */ /* 0x000fe200078ec0ff */
[----:B------:R-:W-:Y:S01]  /*0d70*/  IMAD.MOV R7, RZ, RZ, -R4 ;  /* 0x000000ffff077224 */ /* 0x000fe200078e0a04 */
[----:B------:R-:W-:Y:S02]  /*0d80*/  SEL R3, R3, R28, !P1 ;  /* 0x0000001c03037207 */ /* 0x000fe40004800000 */
[----:B------:R-:W-:Y:S01]  /*0d90*/  LOP3.LUT R6, R13, R6, RZ, 0xc0, !PT ;  /* 0x000000060d067212 */ /* 0x000fe200078ec0ff */
[----:B------:R-:W-:Y:S02]  /*0da0*/  IMAD R4, R0, R4, R5 ;  /* 0x0000000400047224 */ /* 0x000fe400078e0205 */
[----:B--2---:R-:W-:-:S02]  /*0db0*/  IMAD R0, R7, R24, R14 ;  /* 0x0000001807007224 */ /* 0x004fc400078e020e */
[----:B---3--:R-:W-:Y:S02]  /*0dc0*/  IMAD R3, R4, R26, R3 ;  /* 0x0000001a04037224 */ /* 0x008fe400078e0203 */
[----:B------:R-:W-:Y:S02]  /*0dd0*/  IMAD.MOV.U32 R5, RZ, RZ, 0x1 ;  /* 0x00000001ff057424 */ /* 0x000fe400078e00ff */
[----:B------:R-:W-:-:S03]  /*0de0*/  IMAD R4, R0, R15, R6 ;  /* 0x0000000f00047224 */ /* 0x000fc600078e0206 */
[----:B------:R-:W-:Y:S02]  /*0df0*/  PRMT R0, R5, 0x7610, R0 ;  /* 0x0000761005007816 */ /* 0x000fe40000000000 */
[----:B------:R-:W-:Y:S02]  /*0e00*/  SEL R152, R4, R3, !P1 ;  /* 0x0000000304987207 */ /* 0x000fe40004800000 */
[----:B------:R-:W-:-:S07]  /*0e10*/  SEL R153, R3, R4, !P1 ;  /* 0x0000000403997207 */ /* 0x000fce0004800000 */
.L_x_8:
[----:B------:R-:W-:-:S08]  /*0e20*/  NOP ;  /* 0x0000000000007918 */ /* 0x000fd00000000000 */
[----:B------:R-:W0:Y:S02]  /*0e30*/  USETMAXREG.TRY_ALLOC.CTAPOOL UP0, 0xe8 ;  /* 0x000000e8000079c8 */ /* 0x000e240008000600 */
[----:B0-----:R-:W-:-:S13]  /*0e40*/  PLOP3.LUT P0, PT, PT, PT, UP0, 0x80, 0x0 ;  /* 0x000000000000781c */ /* 0x001fda0003f0f008 */
[----:B------:R-:W-:Y:S05]  /*0e50*/  @!P0 BRA `(.L_x_8) ;  /* 0xfffffffc00f08947 */ /* 0x000fea000383ffff */
[----:B------:R-:W-:Y:S01]  /*0e60*/  ULDC.64 UR4, c[0x0][0x598] ;  /* 0x0001660000047ab9 */ /* 0x000fe20000000a00 */
[----:B------:R-:W-:Y:S01]  /*0e70*/  ULDC.64 UR36, c[0x0][0x208] ;  /* 0x0000820000247ab9 */ /* 0x000fe20000000a00 */
[----:B------:R-:W-:-:S04]  /*0e80*/  ISETP.NE.U32.AND P0, PT, RZ, UR4, PT ;  /* 0x00000004ff007c0c */ /* 0x000fc8000bf05070 */
[----:B------:R-:W-:-:S13]  /*0e90*/  ISETP.NE.AND.EX P0, PT, RZ, UR5, PT, P0 ;  /* 0x00000005ff007c0c */ /* 0x000fda000bf05300 */
[----:B------:R-:W-:Y:S05]  /*0ea0*/  @!P0 BRA `(.L_x_11) ;  /* 0x00000000001c8947 */ /* 0x000fea0003800000 */
[----:B------:R-:W0:Y:S02]  /*0eb0*/  LDC.64 R4, c[0x0][0x598] ;  /* 0x00016600ff047b82 */ /* 0x000e240000000a00 */
[----:B0-----:R-:W2:Y:S02]  /*0ec0*/  LDG.E.64 R4, desc[UR36][R4.64] ;  /* 0x0000002404047981 */ /* 0x001ea4000c1e1b00 */
[----:B--2---:R-:W-:-:S04]  /*0ed0*/  ISETP.NE.U32.AND P0, PT, R4, RZ, PT ;  /* 0x000000ff0400720c */ /* 0x004fc80003f05070 */
[----:B------:R-:W-:-:S13]  /*0ee0*/  ISETP.NE.AND.EX P0, PT, R5, RZ, PT, P0 ;  /* 0x000000ff0500720c */ /* 0x000fda0003f05300 */
[----:B------:R-:W-:Y:S05]  /*0ef0*/  @!P0 BRA `(.L_x_11) ;  /* 0x0000000000088947 */ /* 0x000fea0003800000 */
[----:B------:R0:W5:Y:S01]  /*0f00*/  LD.E R154, desc[UR36][R4.64] ;  /* 0x00000024049a7980 */ /* 0x000162000c101900 */
[----:B------:R-:W-:Y:S05]  /*0f10*/  BRA `(.L_x_12) ;  /* 0x0000000000247947 */ /* 0x000fea0003800000 */
.L_x_11:
[----:B------:R-:W-:Y:S02]  /*0f20*/  ULDC.64 UR4, c[0x0][0x588] ;  /* 0x0001620000047ab9 */ /* 0x000fe40000000a00 */
[----:B------:R-:W-:-:S04]  /*0f30*/  ISETP.NE.U32.AND P0, PT, RZ, UR4, PT ;  /* 0x00000004ff007c0c */ /* 0x000fc8000bf05070 */
[----:B------:R-:W-:-:S13]  /*0f40*/  ISETP.NE.AND.EX P0, PT, RZ, UR5, PT, P0 ;  /* 0x00000005ff007c0c */ /* 0x000fda000bf05300 */
[----:B------:R-:W-:Y:S05]  /*0f50*/  @!P0 BRA `(.L_x_13) ;  /* 0x00000000000c8947 */ /* 0x000fea0003800000 */
[----:B------:R-:W0:Y:S02]  /*0f60*/  LDC.64 R154, c[0x0][0x588] ;  /* 0x00016200ff9a7b82 */ /* 0x000e240000000a00 */
[----:B0-----:R1:W5:Y:S01]  /*0f70*/  LDG.E R154, desc[UR36][R154.64] ;  /* 0x000000249a9a7981 */ /* 0x001362000c1e1900 */
[----:B------:R-:W-:Y:S05]  /*0f80*/  BRA `(.L_x_12) ;  /* 0x0000000000087947 */ /* 0x000fea0003800000 */
.L_x_13:
[----:B------:R-:W-:Y:S02]  /*0f90*/  ULDC UR4, c[0x0][0x580] ;  /* 0x0001600000047ab9 */ /* 0x000fe40000000800 */
[----:B------:R-:W-:-:S07]  /*0fa0*/  IMAD.U32 R154, RZ, RZ, UR4 ;  /* 0x00000004ff9a7e24 */ /* 0x000fce000f8e00ff */
.L_x_12:
[----:B------:R-:W-:Y:S02]  /*0fb0*/  ULDC.64 UR4, c[0x0][0x5a0] ;  /* 0x0001680000047ab9 */ /* 0x000fe40000000a00 */
[----:B------:R-:W-:-:S04]  /*0fc0*/  ISETP.NE.U32.AND P0, PT, RZ, UR4, PT ;  /* 0x00000004ff007c0c */ /* 0x000fc8000bf05070 */
[----:B------:R-:W-:-:S13]  /*0fd0*/  ISETP.NE.AND.EX P0, PT, RZ, UR5, PT, P0 ;  /* 0x00000005ff007c0c */ /* 0x000fda000bf05300 */
[----:B------:R-:W-:Y:S05]  /*0fe0*/  @!P0 BRA `(.L_x_14) ;  /* 0x00000000001c8947 */ /* 0x000fea0003800000 */
[----:B0-----:R-:W0:Y:S02]  /*0ff0*/  LDC.64 R4, c[0x0][0x5a0] ;  /* 0x00016800ff047b82 */ /* 0x001e240000000a00 */
[----:B0-----:R-:W2:Y:S02]  /*1000*/  LDG.E.64 R4, desc[UR36][R4.64] ;  /* 0x0000002404047981 */ /* 0x001ea4000c1e1b00 */
[----:B--2---:R-:W-:-:S04]  /*1010*/  ISETP.NE.U32.AND P0, PT, R4, RZ, PT ;  /* 0x000000ff0400720c */ /* 0x004fc80003f05070 */
[----:B------:R-:W-:-:S13]  /*1020*/  ISETP.NE.AND.EX P0, PT, R5, RZ, PT, P0 ;  /* 0x000000ff0500720c */ /* 0x000fda0003f05300 */
[----:B------:R-:W-:Y:S05]  /*1030*/  @!P0 BRA `(.L_x_14) ;  /* 0x0000000000088947 */ /* 0x000fea0003800000 */
[----:B-1----:R0:W5:Y:S01]  /*1040*/  LD.E R155, desc[UR36][R4.64] ;  /* 0x00000024049b7980 */ /* 0x002162000c101900 */
[----:B------:R-:W-:Y:S05]  /*1050*/  BRA `(.L_x_15) ;  /* 0x0000000000247947 */ /* 0x000fea0003800000 */
.L_x_14:
[----:B------:R-:W-:Y:S02]  /*1060*/  ULDC.64 UR4, c[0x0][0x590] ;  /* 0x0001640000047ab9 */ /* 0x000fe40000000a00 */
[----:B------:R-:W-:-:S04]  /*1070*/  ISETP.NE.U32.AND P0, PT, RZ, UR4, PT ;  /* 0x00000004ff007c0c */ /* 0x000fc8000bf05070 */
[----:B------:R-:W-:-:S13]  /*1080*/  ISETP.NE.AND.EX P0, PT, RZ, UR5, PT, P0 ;  /* 0x00000005ff007c0c */ /* 0x000fda000bf05300 */
[----:B------:R-:W-:Y:S05]  /*1090*/  @!P0 BRA `(.L_x_16) ;  /* 0x00000000000c8947 */ /* 0x000fea0003800000 */
[----:B0-----:R-:W1:Y:S02]  /*10a0*/  LDC.64 R4, c[0x0][0x590] ;  /* 0x00016400ff047b82 */ /* 0x001e640000000a00 */
[----:B-1----:R1:W5:Y:S01]  /*10b0*/  LDG.E R155, desc[UR36][R4.64] ;  /* 0x00000024049b7981 */ /* 0x002362000c1e1900 */
[----:B------:R-:W-:Y:S05]  /*10c0*/  BRA `(.L_x_15) ;  /* 0x0000000000087947 */ /* 0x000fea0003800000 */
.L_x_16:
[----:B------:R-:W-:Y:S02]  /*10d0*/  ULDC UR4, c[0x0][0x584] ;  /* 0x0001610000047ab9 */ /* 0x000fe40000000800 */
[----:B-1----:R-:W-:-:S07]  /*10e0*/  IMAD.U32 R155, RZ, RZ, UR4 ;  /* 0x00000004ff9b7e24 */ /* 0x002fce000f8e00ff */
.L_x_15:
[----:B------:R-:W-:-:S13]  /*10f0*/  LOP3.LUT P0, RZ, R0, 0xff, RZ, 0xc0, !PT ;  /* 0x000000ff00ff7812 */ /* 0x000fda000780c0ff */
[----:B------:R-:W-:Y:S05]  /*1100*/  @!P0 EXIT ;  /* 0x000000000000894d */ /* 0x000fea0003800000 */
[----:B------:R-:W-:Y:S01]  /*1110*/  ULDC UR4, c[0x0][0x28c] ;  /* 0x0000a30000047ab9 */ /* 0x000fe20000000800 */
[----:B------:R-:W-:Y:S01]  /*1120*/  LOP3.LUT R157, R19, 0x1, RZ, 0xfc, !PT ;  /* 0x00000001139d7812 */ /* 0x000fe200078efcff */
[----:B------:R-:W-:Y:S01]  /*1130*/  UIADD3 UR4, UR4, 0x1f, URZ ;  /* 0x0000001f04047890 */ /* 0x000fe2000fffe03f */
[----:B------:R-:W-:Y:S01]  /*1140*/  UMOV UR38, URZ ;  /* 0x0000003f00267c82 */ /* 0x000fe20008000000 */
[----:B------:R-:W-:Y:S02]  /*1150*/  UMOV UR39, URZ ;  /* 0x0000003f00277c82 */ /* 0x000fe40008000000 */
[----:B------:R-:W-:-:S04]  /*1160*/  USHF.R.S32.HI UR5, URZ, 0x1f, UR4 ;  /* 0x0000001f3f057899 */ /* 0x000fc80008011404 */
[----:B------:R-:W-:-:S04]  /*1170*/  ULEA.HI UR5, UR5, UR4, URZ, 0x5 ;  /* 0x0000000405057291 */ /* 0x000fc8000f8f283f */
[----:B------:R-:W-:-:S12]  /*1180*/  USHF.R.S32.HI UR40, URZ, 0x5, UR5 ;  /* 0x000000053f287899 */ /* 0x000fd80008011405 */
.L_x_290:
[----:B------:R-:W-:Y:S01]  /*1190*/  LOP3.LUT R0, R18, 0x80, RZ, 0xc0, !PT ;  /* 0x0000008012007812 */ /* 0x000fe200078ec0ff */
[----:B--2---:R-:W2:Y:S01]  /*11a0*/  S2UR UR7, SR_CgaCtaId ;  /* 0x00000000000779c3 */ /* 0x004ea20000008800 */
[----:B------:R-:W-:Y:S02]  /*11b0*/  UMOV UR6, 0x400 ;  /* 0x0000040000067882 */ /* 0x000fe40000000000 */
[----:B------:R-:W-:-:S06]  /*11c0*/  SHF.R.U32.HI R0, RZ, 0x7, R0 ;  /* 0x00000007ff007819 */ /* 0x000fcc0000011600 */
[----:B---3--:R-:W3:Y:S01]  /*11d0*/  SHFL.IDX PT, R0, R0, RZ, 0x1f ;  /* 0x00001fff00007589 */ /* 0x008ee200000e0000 */
[----:B--2---:R-:W-:Y:S01]  /*11e0*/  ULEA UR6, UR7, UR6, 0x18 ;  /* 0x0000000607067291 */ /* 0x004fe2000f8ec03f */
[----:B---3--:R-:W-:-:S13]  /*11f0*/  R2UR UR4, R0 ;  /* 0x00000000000472ca */ /* 0x008fda00000e0000 */
[----:B------:R-:W-:-:S04]  /*1200*/  ULEA.HI UR5, UR4, UR4, URZ, 0x1 ;  /* 0x0000000404057291 */ /* 0x000fc8000f8f083f */
[----:B------:R-:W-:-:S04]  /*1210*/  ULOP3.LUT UR5, UR5, 0x7fffe, URZ, 0xc0, !UPT ;  /* 0x0007fffe05057892 */ /* 0x000fc8000f8ec03f */
[----:B------:R-:W-:-:S03]  /*1220*/  UIADD3 UR5, UR4, -UR5, URZ ;  /* 0x8000000504057290 */ /* 0x000fc6000fffe03f */
[----:B------:R-:W-:Y:S01]  /*1230*/  ULDC UR4, c[0x0][0x28c] ;  /* 0x0000a30000047ab9 */ /* 0x000fe20000000800 */
[----:B------:R-:W-:Y:S01]  /*1240*/  ULEA UR5, UR5, UR6, 0xd ;  /* 0x0000000605057291 */ /* 0x000fe2000f8e683f */
[----:B------:R-:W-:-:S03]  /*1250*/  ISETP.LT.AND P0, PT, RZ, UR4, PT ;  /* 0x00000004ff007c0c */ /* 0x000fc6000bf01270 */
[----:B------:R-:W-:-:S04]  /*1260*/  UIADD3 UR5, UR5, 0x100, URZ ;  /* 0x0000010005057890 */ /* 0x000fc8000fffe03f */
[----:B------:R-:W-:-:S04]  /*1270*/  USHF.R.U32.HI UR5, URZ, 0x4, UR5 ;  /* 0x000000043f057899 */ /* 0x000fc80008011605 */
[----:B------:R-:W-:Y:S02]  /*1280*/  ULOP3.LUT UR41, UR5, 0x3fff, URZ, 0xc0, !UPT ;  /* 0x00003fff05297892 */ /* 0x000fe4000f8ec03f */
[----:B-1--4-:R-:W-:Y:S10]  /*1290*/  @P0 BRA `(.L_x_17) ;  /* 0x0000000000400947 */ /* 0x012ff40003800000 */
[----:B------:R-:W-:Y:S01]  /*12a0*/  MOV R0, 0x0 ;  /* 0x0000000000007802 */ /* 0x000fe20000000f00 */
[----:B------:R-:W-:Y:S01]  /*12b0*/  ULDC.64 UR4, c[0x4][0x68] ;  /* 0x01001a0000047ab9 */ /* 0x000fe20000000a00 */
[----:B------:R-:W-:Y:S01]  /*12c0*/  ULDC.64 UR6, c[0x4][0x8] ;  /* 0x0100020000067ab9 */ /* 0x000fe20000000a00 */
[----:B01----:R-:W-:Y:S01]  /*12d0*/  IMAD.U32 R4, RZ, RZ, UR4 ;  /* 0x00000004ff047e24 */ /* 0x003fe2000f8e00ff */
[----:B------:R0:W1:Y:S01]  /*12e0*/  LDC.64 R14, c[0x4][R0] ;  /* 0x01000000000e7b82 */ /* 0x0000620000000a00 */
[----:B------:R-:W-:Y:S01]  /*12f0*/  IMAD.U32 R5, RZ, RZ, UR5 ;  /* 0x00000005ff057e24 */ /* 0x000fe2000f8e00ff */
[----:B------:R-:W-:Y:S01]  /*1300*/  ULDC.64 UR4, c[0x4][0x70] ;  /* 0x01001c0000047ab9 */ /* 0x000fe20000000a00 */
[----:B------:R-:W-:Y:S02]  /*1310*/  IMAD.U32 R10, RZ, RZ, UR6 ;  /* 0x00000006ff0a7e24 */ /* 0x000fe4000f8e00ff */
[----:B------:R-:W-:Y:S02]  /*1320*/  IMAD.U32 R6, RZ, RZ, UR4 ;  /* 0x00000004ff067e24 */ /* 0x000fe4000f8e00ff */
[----:B------:R-:W-:-:S02]  /*1330*/  IMAD.U32 R7, RZ, RZ, UR5 ;  /* 0x00000005ff077e24 */ /* 0x000fc4000f8e00ff */
[----:B------:R-:W-:Y:S02]  /*1340*/  IMAD.U32 R11, RZ, RZ, UR7 ;  /* 0x00000007ff0b7e24 */ /* 0x000fe4000f8e00ff */
[----:B------:R-:W-:Y:S02]  /*1350*/  IMAD.MOV.U32 R8, RZ, RZ, 0x1e1 ;  /* 0x000001e1ff087424 */ /* 0x000fe400078e00ff */
[----:B------:R-:W-:Y:S02]  /*1360*/  IMAD.MOV.U32 R12, RZ, RZ, 0x1 ;  /* 0x00000001ff0c7424 */ /* 0x000fe400078e00ff */
[----:B0-----:R-:W-:-:S07]  /*1370*/  IMAD.MOV.U32 R13, RZ, RZ, RZ ;  /* 0x000000ffff0d7224 */ /* 0x001fce00078e00ff */
[----:B------:R-:W-:-:S07]  /*1380*/  LEPC R20, `(.L_x_17) ;  /* 0x000000001014794e */ /* 0x000fce0000000000 */
[----:B-1---5:R-:W-:Y:S05]  /*1390*/  CALL.ABS.NOINC R14 ;  /* 0x000000000e007343 */ /* 0x022fea0003c00000 */
.L_x_17:
[----:B------:R-:W-:-:S13]  /*13a0*/  ISETP.NE.AND P0, PT, R157, 0x3, PT ;  /* 0x000000039d00780c */ /* 0x000fda0003f05270 */
[----:B------:R-:W-:Y:S05]  /*13b0*/  @!P0 BRA `(.L_x_18) ;  /* 0x0000000000048947 */ /* 0x000fea0003800000 */
[----:B------:R-:W-:Y:S01]  /*13c0*/  BPT.TRAP 0x1 ;  /* 0x000000040000795c */ /* 0x000fe20000300000 */
.L_x_18:
[----:B------:R-:W2:Y:S01]  /*13d0*/  S2UR UR5, SR_CgaCtaId ;  /* 0x00000000000579c3 */ /* 0x000ea20000008800 */
[----:B------:R-:W-:Y:S01]  /*13e0*/  UMOV UR4, 0x400 ;  /* 0x0000040000047882 */ /* 0x000fe20000000000 */
[----:B------:R-:W-:Y:S02]  /*13f0*/  IMAD.U32 R0, RZ, RZ, UR38 ;  /* 0x00000026ff007e24 */ /* 0x000fe4000f8e00ff */
[----:B------:R-:W-:-:S03]  /*1400*/  IMAD.U32 R3, RZ, RZ, UR39 ;  /* 0x00000027ff037e24 */ /* 0x000fc6000f8e00ff */
[----:B------:R-:W-:Y:S01]  /*1410*/  SHF.L.U32 R0, R0, 0x1f, RZ ;  /* 0x0000001f00007819 */ /* 0x000fe200000006ff */
[----:B--2---:R-:W-:-:S06]  /*1420*/  ULEA UR4, UR5, UR4, 0x18 ;  /* 0x0000000405047291 */ /* 0x004fcc000f8ec03f */
[----:B------:R-:W-:-:S04]  /*1430*/  IMAD.U32 R6, RZ, RZ, UR4 ;  /* 0x00000004ff067e24 */ /* 0x000fc8000f8e00ff */
[----:B------:R-:W-:-:S04]  /*1440*/  IMAD R3, R3, 0x8, R6 ;  /* 0x0000000803037824 */ /* 0x000fc800078e0206 */
[----:B------:R2:W3:Y:S01]  /*1450*/  SYNCS.PHASECHK.TRANS64.TRYWAIT P1, [R3+URZ], R0 ;  /* 0x00000000030075a7 */ /* 0x0004e2000802017f */
[----:B------:R-:W-:Y:S05]  /*1460*/  @!P0 BRA `(.L_x_19) ;  /* 0x0000000000048947 */ /* 0x000fea0003800000 */
[----:B------:R-:W-:Y:S01]  /*1470*/  BPT.TRAP 0x1 ;  /* 0x000000040000795c */ /* 0x000fe20000300000 */
.L_x_19:
[----:B---3--:R-:W-:Y:S05]  /*1480*/  @P1 BRA `(.L_x_20) ;  /* 0x0000000000081947 */ /* 0x008fea0003800000 */
[----:B------:R-:W3:Y:S02]  /*1490*/  SYNCS.PHASECHK.TRANS64.TRYWAIT P1, [R3+URZ], R0 ;  /* 0x00000000030075a7 */ /* 0x000ee4000802017f */
[----:B---3--:R-:W-:Y:S05]  /*14a0*/  @!P1 BRA `(.L_x_21) ;  /* 0x000000a000d49947 */ /* 0x008fea0003800000 */
.L_x_20:
[----:B------:R-:W-:-:S04]  /*14b0*/  UISETP.LT.AND UP0, UPT, UR40, 0x1, UPT ;  /* 0x000000012800788c */ /* 0x000fc8000bf01270 */
[----:B------:R-:W-:-:S06]  /*14c0*/  USEL UR4, UR40, 0x1, UP0 ;  /* 0x0000000128047887 */ /* 0x000fcc0008000000 */
[----:B--23--:R-:W-:Y:S01]  /*14d0*/  IMAD.U32 R0, RZ, RZ, UR4 ;  /* 0x00000004ff007e24 */ /* 0x00cfe2000f8e00ff */
[----:B------:R-:W-:Y:S05]  /*14e0*/  WARPSYNC.ALL ;  /* 0x0000000000007948 */ /* 0x000fea0003800000 */
[----:B------:R-:W-:-:S04]  /*14f0*/  IADD3 R0, -R0, UR40, RZ ;  /* 0x0000002800007c10 */ /* 0x000fc8000fffe1ff */
[----:B------:R-:W-:Y:S02]  /*1500*/  ISETP.GE.AND P1, PT, R0, 0x1, PT ;  /* 0x000000010000780c */ /* 0x000fe40003f26270 */
[----:B------:R-:W-:Y:S01]  /*1510*/  R2UR UR4, R6 ;  /* 0x00000000060472ca */ /* 0x000fe200000e0000 */
[----:B------:R-:W-:Y:S01]  /*1520*/  WARPGROUP.ARRIVE ;  /* 0x00000000000079c5 */ /* 0x000fe20000000000 */
[----:B------:R-:W-:Y:S01]  /*1530*/  UMOV UR9, 0x40000040 ;  /* 0x4000004000097882 */ /* 0x000fe20000000000 */
[----:B------:R-:W-:-:S10]  /*1540*/  UMOV UR11, 0x40000040 ;  /* 0x40000040000b7882 */ /* 0x000fd40000000000 */
[----:B------:R-:W-:-:S04]  /*1550*/  UIADD3 UR4, UR4, 0x10100, URZ ;  /* 0x0001010004047890 */ /* 0x000fc8000fffe03f */
[----:B------:R-:W-:-:S04]  /*1560*/  USHF.R.U32.HI UR4, URZ, 0x4, UR4 ;  /* 0x000000043f047899 */ /* 0x000fc80008011604 */
[----:B------:R-:W-:Y:S02]  /*1570*/  ULOP3.LUT UR5, UR4, 0x3fff, URZ, 0xc0, !UPT ;  /* 0x00003fff04057892 */ /* 0x000fe4000f8ec03f */
[----:B------:R-:W-:Y:S02]  /*1580*/  ULOP3.LUT UR4, UR41, 0x10000, URZ, 0xfc, !UPT ;  /* 0x0001000029047892 */ /* 0x000fe4000f8efc3f */
[----:B------:R-:W-:Y:S02]  /*1590*/  ULOP3.LUT UR5, UR5, 0x10000, URZ, 0xfc, !UPT ;  /* 0x0001000005057892 */ /* 0x000fe4000f8efc3f */
[----:B------:R-:W-:Y:S02]  /*15a0*/  ULEA UR6, UR39, UR4, 0xa ;  /* 0x0000000427067291 */ /* 0x000fe4000f8e503f */
[----:B------:R-:W-:-:S05]  /*15b0*/  ULEA UR7, UR39, UR5, 0xb ;  /* 0x0000000527077291 */ /* 0x000fca000f8e583f */
[----:B------:R-:W-:Y:S02]  /*15c0*/  UMOV UR8, UR6 ;  /* 0x0000000600087c82 */ /* 0x000fe40008000000 */
[----:B------:R-:W-:Y:S02]  /*15d0*/  UMOV UR10, UR7 ;  /* 0x00000007000a7c82 */ /* 0x000fe40008000000 */
[----:B------:R-:W-:Y:S01]  /*15e0*/  HGMMA.64x256x8.F32.TF32 R24, gdesc[UR8], RZ, !UPT, gsb0 ;  /* 0x07e00000081879f0 */ /* 0x000fe2000c0028ff */
[----:B------:R-:W-:Y:S02]  /*15f0*/  UIADD3 UR8, UR6, 0x2, URZ ;  /* 0x0000000206087890 */ /* 0x000fe4000fffe03f */
[----:B------:R-:W-:Y:S01]  /*1600*/  UIADD3 UR10, UR7, 0x2, URZ ;  /* 0x00000002070a7890 */ /* 0x000fe2000fffe03f */
[----:B------:R-:W-:Y:S01]  /*1610*/  UMOV UR9, 0x40000040 ;  /* 0x4000004000097882 */ /* 0x000fe20000000000 */
[----:B------:R-:W-:Y:S01]  /*1620*/  UMOV UR11, 0x40000040 ;  /* 0x40000040000b7882 */ /* 0x000fe20000000000 */
[----:B------:R-:W-:-:S02]  /*1630*/  WARPGROUP.DEPBAR.LE gsb0, 0x0 ;  /* 0x00008000000079c5 */ /* 0x000fc40000010000 */
[----:B------:R-:W-:-:S15]  /*1640*/  WARPGROUP.ARRIVE ;  /* 0x00000000000079c5 */ /* 0x000fde0000000000 */
[----:B------:R-:W-:-:S05]  /*1650*/  NOP ;  /* 0x0000000000007918 */ /* 0x000fca0000000000 */
[----:B------:R-:W-:Y:S01]  /*1660*/  HGMMA.64x256x8.F32.TF32 R24, gdesc[UR8], R24, gsb0 ;  /* 0x07e00000081879f0 */ /* 0x000fe20008002818 */
[----:B------:R-:W-:Y:S02]  /*1670*/  UIADD3 UR8, UR6, 0x4, URZ ;  /* 0x0000000406087890 */ /* 0x000fe4000fffe03f */
[----:B------:R-:W-:Y:S01]  /*1680*/  UIADD3 UR10, UR7, 0x4, URZ ;  /* 0x00000004070a7890 */ /* 0x000fe2000fffe03f */
[----:B------:R-:W-:Y:S01]  /*1690*/  UMOV UR9, 0x40000040 ;  /* 0x4000004000097882 */ /* 0x000fe20000000000 */
[----:B------:R-:W-:Y:S01]  /*16a0*/  UMOV UR11, 0x40000040 ;  /* 0x40000040000b7882 */ /* 0x000fe20000000000 */
[----:B------:R-:W-:Y:S02]  /*16b0*/  WARPGROUP.DEPBAR.LE gsb0, 0x0 ;  /* 0x00008000000079c5 */ /* 0x000fe40000010000 */
        /* <DEDUP_REMOVED lines=10> */
[----:B------:R-:W-:Y:S03]  /*1760*/  HGMMA.64x256x8.F32.TF32 R24, gdesc[UR8], R24, gsb0 ;  /* 0x07e00000081879f0 */ /* 0x000fe60008002818 */
[----:B------:R-:W-:Y:S02]  /*1770*/  WARPGROUP.DEPBAR.LE gsb0, 0x0 ;  /* 0x00008000000079c5 */ /* 0x000fe40000010000 */
[----:B------:R-:W-:Y:S05]  /*1780*/  @!P1 BRA `(.L_x_22) ;  /* 0x0000000400309947 */ /* 0x000fea0003800000 */
[----:B------:R-:W-:Y:S02]  /*1790*/  UIADD3 UR6, UR39, 0x1, URZ ;  /* 0x0000000127067890 */ /* 0x000fe4000fffe03f */
[----:B------:R-:W-:Y:S02]  /*17a0*/  IMAD.U32 R3, RZ, RZ, UR39 ;  /* 0x00000027ff037e24 */ /* 0x000fe4000f8e00ff */
[----:B------:R-:W-:-:S04]  /*17b0*/  UISETP.NE.AND UP0, UPT, UR6, 0x4, UPT ;  /* 0x000000040600788c */ /* 0x000fc8000bf05270 */
[----:B------:R-:W-:Y:S02]  /*17c0*/  USEL UR7, URZ, 0x1, UP0 ;  /* 0x000000013f077887 */ /* 0x000fe40008000000 */
[----:B------:R-:W-:Y:S02]  /*17d0*/  USEL UR6, UR6, URZ, UP0 ;  /* 0x0000003f06067287 */ /* 0x000fe40008000000 */
[----:B------:R-:W-:-:S06]  /*17e0*/  ULOP3.LUT UR7, UR38, UR7, URZ, 0x3c, !UPT ;  /* 0x0000000726077292 */ /* 0x000fcc000f8e3c3f */
[----:B------:R-:W-:-:S07]  /*17f0*/  IMAD.U32 R7, RZ, RZ, UR7 ;  /* 0x00000007ff077e24 */ /* 0x000fce000f8e00ff */
.L_x_29:
[----:B------:R-:W-:Y:S05]  /*1800*/  @!P0 BRA `(.L_x_23) ;  /* 0x0000000000048947 */ /* 0x000fea0003800000 */
[----:B------:R-:W-:Y:S01]  /*1810*/  BPT.TRAP 0x1 ;  /* 0x000000040000795c */ /* 0x000fe20000300000 */
.L_x_23:
[----:B------:R-:W2:Y:S01]  /*1820*/  S2UR UR8, SR_CgaCtaId ;  /* 0x00000000000879c3 */ /* 0x000ea20000008800 */
[----:B------:R-:W-:Y:S01]  /*1830*/  UMOV UR7, 0x400 ;  /* 0x0000040000077882 */ /* 0x000fe20000000000 */
[----:B01----:R-:W-:Y:S01]  /*1840*/  IMAD.U32 R5, RZ, RZ, UR6 ;  /* 0x00000006ff057e24 */ /* 0x003fe2000f8e00ff */
[----:B------:R-:W-:Y:S01]  /*1850*/  SHF.L.U32 R4, R7, 0x1f, RZ ;  /* 0x0000001f07047819 */ /* 0x000fe200000006ff */
[----:B--2---:R-:W-:-:S06]  /*1860*/  ULEA UR7, UR8, UR7, 0x18 ;  /* 0x0000000708077291 */ /* 0x004fcc000f8ec03f */
[----:B------:R-:W-:-:S04]  /*1870*/  IMAD.U32 R6, RZ, RZ, UR7 ;  /* 0x00000007ff067e24 */ /* 0x000fc8000f8e00ff */
[----:B------:R-:W-:-:S04]  /*1880*/  IMAD R5, R5, 0x8, R6 ;  /* 0x0000000805057824 */ /* 0x000fc800078e0206 */
[----:B------:R0:W1:Y:S01]  /*1890*/  SYNCS.PHASECHK.TRANS64.TRYWAIT P1, [R5+URZ], R4 ;  /* 0x00000004050075a7 */ /* 0x000062000802017f */
[----:B------:R-:W-:Y:S05]  /*18a0*/  @!P0 BRA `(.L_x_24) ;  /* 0x0000000000048947 */ /* 0x000fea0003800000 */
[----:B------:R-:W-:Y:S01]  /*18b0*/  BPT.TRAP 0x1 ;  /* 0x000000040000795c */ /* 0x000fe20000300000 */
.L_x_24:
[----:B-1----:R-:W-:Y:S05]  /*18c0*/  @P1 BRA `(.L_x_25) ;  /* 0x0000000000081947 */ /* 0x002fea0003800000 */
[----:B------:R-:W1:Y:S02]  /*18d0*/  SYNCS.PHASECHK.TRANS64.TRYWAIT P1, [R5+URZ], R4 ;  /* 0x00000004050075a7 */ /* 0x000e64000802017f */
[----:B-1----:R-:W-:Y:S05]  /*18e0*/  @!P1 BRA `(.L_x_26) ;  /* 0x0000009c00d89947 */ /* 0x002fea0003800000 */
.L_x_25:
[----:B------:R-:W-:Y:S01]  /*18f0*/  ULEA UR7, UR6, UR4, 0xa ;  /* 0x0000000406077291 */ /* 0x000fe2000f8e503f */
[----:B------:R-:W-:Y:S01]  /*1900*/  WARPGROUP.ARRIVE ;  /* 0x00000000000079c5 */ /* 0x000fe20000000000 */
[----:B------:R-:W-:Y:S01]  /*1910*/  ULEA UR12, UR6, UR5, 0xb ;  /* 0x00000005060c7291 */ /* 0x000fe2000f8e583f */
[----:B------:R-:W-:Y:S01]  /*1920*/  UMOV UR9, 0x40000040 ;  /* 0x4000004000097882 */ /* 0x000fe20000000000 */
[----:B------:R-:W-:-:S03]  /*1930*/  UMOV UR11, 0x40000040 ;  /* 0x40000040000b7882 */ /* 0x000fc60000000000 */
[----:B------:R-:W-:Y:S02]  /*1940*/  UMOV UR8, UR7 ;  /* 0x0000000700087c82 */ /* 0x000fe40008000000 */
[----:B------:R-:W-:Y:S02]  /*1950*/  UMOV UR10, UR12 ;  /* 0x0000000c000a7c82 */ /* 0x000fe40008000000 */
[----:B------:R-:W-:Y:S01]  /*1960*/  HGMMA.64x256x8.F32.TF32 R24, gdesc[UR8], R24, gsb0 ;  /* 0x07e00000081879f0 */ /* 0x000fe20008002818 */
        /* <DEDUP_REMOVED lines=26> */
[----:B------:R-:W-:Y:S01]  /*1b10*/  BPT.TRAP 0x1 ;  /* 0x000000040000795c */ /* 0x000fe20000300000 */
.L_x_27:
[----:B------:R-:W-:-:S13]  /*1b20*/  ISETP.NE.AND P1, PT, R156, RZ, PT ;  /* 0x000000ff9c00720c */ /* 0x000fda0003f25270 */
[----:B01----:R-:W-:-:S04]  /*1b30*/  @P1 IMAD R4, R3, 0x8, R6 ;  /* 0x0000000803041824 */ /* 0x003fc800078e0206 */
[----:B------:R-:W-:-:S05]  /*1b40*/  @P1 VIADD R5, R4, 0x20 ;  /* 0x0000002004051836 */ /* 0x000fca0000000000 */
[----:B------:R-:W-:-:S04]  /*1b50*/  @P1 PRMT R5, R22, 0x654, R5 ;  /* 0x0000065416051816 */ /* 0x000fc80000000005 */
[----:B------:R0:W-:Y:S01]  /*1b60*/  @P1 SYNCS.ARRIVE.TRANS64.RED.A1T0 RZ, [R5+URZ], RZ ;  /* 0x000000ff05ff19a7 */ /* 0x0001e2000810043f */
[----:B------:R-:W-:-:S13]  /*1b70*/  ISETP.GT.U32.AND P1, PT, R19, 0x1, PT ;  /* 0x000000011300780c */ /* 0x000fda0003f24070 */
[----:B0-----:R-:W-:Y:S05]  /*1b80*/  @P1 BRA `(.L_x_28) ;  /* 0x0000000000041947 */ /* 0x001fea0003800000 */
[----:B------:R-:W-:Y:S01]  /*1b90*/  BPT.TRAP 0x1 ;  /* 0x000000040000795c */ /* 0x000fe20000300000 */
.L_x_28:
[----:B------:R-:W-:Y:S01]  /*1ba0*/  UIADD3 UR6, UR6, 0x1, URZ ;  /* 0x0000000106067890 */ /* 0x000fe2000fffe03f */
[C---:B------:R-:W-:Y:S01]  /*1bb0*/  ISETP.GT.AND P2, PT, R0.reuse, 0x1, PT ;  /* 0x000000010000780c */ /* 0x040fe20003f44270 */
[----:B------:R-:W-:Y:S02]  /*1bc0*/  VIADD R3, R3, 0x1 ;  /* 0x0000000103037836 */ /* 0x000fe40000000000 */
[----:B------:R-:W-:Y:S01]  /*1bd0*/  UISETP.NE.AND UP0, UPT, UR6, 0x4, UPT ;  /* 0x000000040600788c */ /* 0x000fe2000bf05270 */
[----:B------:R-:W-:Y:S02]  /*1be0*/  VIADD R0, R0, 0xffffffff ;  /* 0xffffffff00007836 */ /* 0x000fe40000000000 */
[C---:B------:R-:W-:Y:S01]  /*1bf0*/  ISETP.NE.AND P1, PT, R3.reuse, 0x4, PT ;  /* 0x000000040300780c */ /* 0x040fe20003f25270 */
[----:B------:R-:W-:Y:S02]  /*1c00*/  USEL UR7, URZ, 0x1, UP0 ;  /* 0x000000013f077887 */ /* 0x000fe40008000000 */
[----:B------:R-:W-:Y:S01]  /*1c10*/  USEL UR6, UR6, URZ, UP0 ;  /* 0x0000003f06067287 */ /* 0x000fe20008000000 */
[----:B------:R-:W-:-:S03]  /*1c20*/  SEL R3, R3, RZ, P1 ;  /* 0x000000ff03037207 */ /* 0x000fc60000800000 */
[----:B------:R-:W-:Y:S01]  /*1c30*/  LOP3.LUT R7, R7, UR7, RZ, 0x3c, !PT ;  /* 0x0000000707077c12 */ /* 0x000fe2000f8e3cff */
[----:B------:R-:W-:Y:S07]  /*1c40*/  @P2 BRA `(.L_x_29) ;  /* 0xfffffff800ec2947 */ /* 0x000fee000383ffff */
.L_x_22:
[----:B------:R-:W2:Y:S02]  /*1c50*/  LDC R0, c[0x0][0x28c] ;  /* 0x0000a300ff007b82 */ /* 0x000ea40000000800 */
[----:B--2---:R-:W-:-:S13]  /*1c60*/  ISETP.GE.AND P1, PT, R0, 0x1, PT ;  /* 0x000000010000780c */ /* 0x004fda0003f26270 */
[----:B------:R-:W-:Y:S05]  /*1c70*/  @!P1 BRA `(.L_x_30) ;  /* 0x0000000000409947 */ /* 0x000fea0003800000 */
[----:B------:R-:W-:Y:S05]  /*1c80*/  @!P0 BRA `(.L_x_31) ;  /* 0x0000000000048947 */ /* 0x000fea0003800000 */
[----:B------:R-:W-:Y:S01]  /*1c90*/  BPT.TRAP 0x1 ;  /* 0x000000040000795c */ /* 0x000fe20000300000 */
.L_x_31:
[----:B------:R-:W-:Y:S01]  /*1ca0*/  ISETP.NE.AND P0, PT, R156, RZ, PT ;  /* 0x000000ff9c00720c */ /* 0x000fe20003f05270 */
[----:B------:R-:W-:-:S12]  /*1cb0*/  UISETP.LT.AND UP1, UPT, UR40, 0x1, UPT ;  /* 0x000000012800788c */ /* 0x000fd8000bf21270 */
[----:B------:R-:W-:-:S05]  /*1cc0*/  VOTEU.ANY UP0, P0 ;  /* 0x00000000003f7886 */ /* 0x000fca0000000100 */
[----:B------:R-:W-:-:S04]  /*1cd0*/  @UP0 USEL UR4, UR40, 0x1, UP1 ;  /* 0x0000000128040887 */ /* 0x000fc80008800000 */
[----:B------:R-:W-:-:S06]  /*1ce0*/  @UP0 UIADD3 UR4, UR39, UR40, -UR4 ;  /* 0x0000002827040290 */ /* 0x000fcc000fffe804 */
[----:B------:R-:W-:-:S04]  /*1cf0*/  IMAD.U32 R0, RZ, RZ, UR4 ;  /* 0x00000004ff007e24 */ /* 0x000fc8000f8e00ff */
[----:B------:R-:W-:-:S05]  /*1d00*/  @P0 IMAD.SHL.U32 R0, R0, 0x8, RZ ;  /* 0x0000000800000824 */ /* 0x000fca00078e00ff */
[----:B------:R-:W-:-:S04]  /*1d10*/  @P0 LOP3.LUT R0, R0, 0x18, RZ, 0xc0, !PT ;  /* 0x0000001800000812 */ /* 0x000fc800078ec0ff */
[----:B------:R-:W-:-:S04]  /*1d20*/  @P0 IADD3 R3, R6, 0x20, R0 ;  /* 0x0000002006030810 */ /* 0x000fc80007ffe000 */
[----:B------:R-:W-:-:S04]  /*1d30*/  @P0 PRMT R3, R22, 0x654, R3 ;  /* 0x0000065416030816 */ /* 0x000fc80000000003 */
[----:B------:R2:W-:Y:S01]  /*1d40*/  @P0 SYNCS.ARRIVE.TRANS64.RED.A1T0 RZ, [R3+URZ], RZ ;  /* 0x000000ff03ff09a7 */ /* 0x0005e2000810043f */
[----:B------:R-:W-:-:S13]  /*1d50*/  ISETP.GT.U32.AND P0, PT, R19, 0x1, PT ;  /* 0x000000011300780c */ /* 0x000fda0003f04070 */
[----:B--2---:R-:W-:Y:S05]  /*1d60*/  @P0 BRA `(.L_x_30) ;  /* 0x0000000000040947 */ /* 0x004fea0003800000 */
[----:B------:R-:W-:Y:S01]  /*1d70*/  BPT.TRAP 0x1 ;  /* 0x000000040000795c */ /* 0x000fe20000300000 */
.L_x_30:
[----:B------:R-:W2:Y:S01]  /*1d80*/  LDC R7, c[0x0][0x288] ;  /* 0x0000a200ff077b82 */ /* 0x000ea20000000800 */
[--C-:B------:R-:W-:Y:S01]  /*1d90*/  SHF.R.U32.HI R0, RZ, 0x2, R18.reuse ;  /* 0x00000002ff007819 */ /* 0x100fe20000011612 */
[----:B------:R-:W-:Y:S01]  /*1da0*/  UIADD3 UR39, UR40, UR39, URZ ;  /* 0x0000002728277290 */ /* 0x000fe2000fffe03f */
[----:B01----:R-:W-:Y:S01]  /*1db0*/  LOP3.LUT R4, R18, 0x60, RZ, 0xc0, !PT ;  /* 0x0000006012047812 */ /* 0x003fe200078ec0ff */
[----:B------:R-:W-:Y:S01]  /*1dc0*/  ULDC UR8, c[0x0][0x284] ;  /* 0x0000a10000087ab9 */ /* 0x000fe20000000800 */
[----:B------:R-:W-:Y:S01]  /*1dd0*/  SHF.R.U32.HI R5, RZ, 0x7, R18 ;  /* 0x00000007ff057819 */ /* 0x000fe20000011612 */
[----:B------:R-:W-:Y:S01]  /*1de0*/  USHF.R.U32.HI UR4, URZ, 0x2, UR39 ;  /* 0x000000023f047899 */ /* 0x000fe20008011627 */
[----:B------:R-:W-:Y:S01]  /*1df0*/  LOP3.LUT R3, R0, 0x7, RZ, 0xc0, !PT ;  /* 0x0000000700037812 */ /* 0x000fe200078ec0ff */
[----:B------:R-:W-:Y:S01]  /*1e00*/  UISETP.GT.U32.AND UP1, UPT, UR39, 0x3, UPT ;  /* 0x000000032700788c */ /* 0x000fe2000bf24070 */
[----:B------:R-:W-:Y:S01]  /*1e10*/  SHF.R.U32.HI R10, RZ, 0x1, R4 ;  /* 0x00000001ff0a7819 */ /* 0x000fe20000011604 */
[----:B------:R-:W-:Y:S01]  /*1e20*/  IMAD.SHL.U32 R4, R18, 0x2, RZ ;  /* 0x0000000212047824 */ /* 0x000fe200078e00ff */
[----:B------:R-:W-:Y:S01]  /*1e30*/  LOP3.LUT R0, R5, 0x1, RZ, 0xc0, !PT ;  /* 0x0000000105007812 */ /* 0x000fe200078ec0ff */
[----:B------:R-:W-:Y:S01]  /*1e40*/  ULOP3.LUT UR4, UR4, 0x1, URZ, 0xc0, !UPT ;  /* 0x0000000104047892 */ /* 0x000fe2000f8ec03f */
[----:B------:R-:W-:Y:S01]  /*1e50*/  IADD3 R5, RZ, -R10, -R3 ;  /* 0x8000000aff057210 */ /* 0x000fe20007ffe803 */
[----:B------:R-:W-:Y:S01]  /*1e60*/  ULDC.64 UR6, c[0x0][0x5d0] ;  /* 0x0001740000067ab9 */ /* 0x000fe20000000a00 */
[----:B------:R-:W-:Y:S01]  /*1e70*/  LOP3.LUT R9, R4, 0x6, RZ, 0xc0, !PT ;  /* 0x0000000604097812 */ /* 0x000fe200078ec0ff */
[C---:B------:R-:W-:Y:S01]  /*1e80*/  IMAD.SHL.U32 R6, R0.reuse, 0x40, RZ ;  /* 0x0000004000067824 */ /* 0x040fe200078e00ff */
[----:B------:R-:W-:Y:S01]  /*1e90*/  UISETP.NE.U32.AND UP0, UPT, UR4, 0x1, UPT ;  /* 0x000000010400788c */ /* 0x000fe2000bf05070 */
[----:B------:R-:W-:Y:S01]  /*1ea0*/  IMAD R11, R0, -0x40, R5 ;  /* 0xffffffc0000b7824 */ /* 0x000fe200078e0205 */
[----:B------:R-:W-:Y:S01]  /*1eb0*/  LOP3.LUT R0, R18, 0x3, RZ, 0xc0, !PT ;  /* 0x0000000312007812 */ /* 0x000fe200078ec0ff */
[----:B------:R-:W-:Y:S01]  /*1ec0*/  UISETP.LT.U32.AND UP1, UPT, UR40, 0x4, UP1 ;  /* 0x000000042800788c */ /* 0x000fe20008f21070 */
[----:B------:R-:W-:Y:S01]  /*1ed0*/  PRMT R8, R9, 0x6540, R152 ;  /* 0x0000654009087816 */ /* 0x000fe20000000098 */
[----:B------:R-:W-:Y:S01]  /*1ee0*/  IMAD.SHL.U32 R152, R152, 0x100, RZ ;  /* 0x0000010098987824 */ /* 0x000fe200078e00ff */
[----:B------:R-:W-:Y:S01]  /*1ef0*/  SHF.R.S32.HI R21, RZ, 0x1f, R23 ;  /* 0x0000001fff157819 */ /* 0x000fe20000011417 */
[----:B--2---:R-:W-:Y:S01]  /*1f00*/  IMAD R13, R0, -0x2, R7 ;  /* 0xfffffffe000d7824 */ /* 0x004fe200078e0207 */
[----:B------:R-:W-:Y:S01]  /*1f10*/  UISETP.GT.U32.AND UP0, UPT, UR40, 0x3, !UP0 ;  /* 0x000000032800788c */ /* 0x000fe2000c704070 */
[----:B------:R-:W-:Y:S01]  /*1f20*/  IMAD.SHL.U32 R0, R153, 0x80, RZ ;  /* 0x0000008099007824 */ /* 0x000fe200078e00ff */
[----:B------:R-:W-:Y:S01]  /*1f30*/  ISETP.GE.AND P0, PT, R152, R7, PT ;  /* 0x000000079800720c */ /* 0x000fe20003f06270 */
[----:B------:R-:W-:Y:S01]  /*1f40*/  IMAD R4, R21, UR6, RZ ;  /* 0x0000000615047c24 */ /* 0x000fe2000f8e02ff */
[----:B------:R-:W-:Y:S01]  /*1f50*/  SHF.R.S32.HI R9, RZ, 0x1f, R8 ;  /* 0x0000001fff097819 */ /* 0x000fe20000011408 */
[----:B------:R-:W-:Y:S01]  /*1f60*/  USEL UR5, URZ, 0x1, !UP1 ;  /* 0x000000013f057887 */ /* 0x000fe2000c800000 */
[----:B------:R-:W-:Y:S01]  /*1f70*/  ISETP.GE.OR P0, PT, R0, UR8, P0 ;  /* 0x0000000800007c0c */ /* 0x000fe20008706670 */
[----:B------:R-:W-:Y:S01]  /*1f80*/  USEL UR4, URZ, 0x1, !UP0 ;  /* 0x000000013f047887 */ /* 0x000fe2000c000000 */
[----:B------:R-:W-:Y:S01]  /*1f90*/  LOP3.LUT R3, R6, 0x40, R3, 0xe2, !PT ;  /* 0x0000004006037812 */ /* 0x000fe200078ee203 */
[----:B------:R-:W-:Y:S01]  /*1fa0*/  IMAD.WIDE R6, R153, 0x80, RZ ;  /* 0x0000008099067825 */ /* 0x000fe200078e02ff */
[----:B------:R-:W-:Y:S01]  /*1fb0*/  ULOP3.LUT UR39, UR39, 0x3, URZ, 0xc0, !UPT ;  /* 0x0000000327277892 */ /* 0x000fe2000f8ec03f */
[----:B------:R-:W-:Y:S01]  /*1fc0*/  IADD3 R0, -R0, UR8, R11 ;  /* 0x0000000800007c10 */ /* 0x000fe2000fffe10b */
[----:B------:R-:W-:Y:S01]  /*1fd0*/  ULOP3.LUT UR38, UR4, UR38, UR5, 0x96, !UPT ;  /* 0x0000002604267292 */ /* 0x000fe2000f8e9605 */
[C---:B------:R-:W-:Y:S01]  /*1fe0*/  IMAD R15, R23.reuse, UR7, R4 ;  /* 0x00000007170f7c24 */ /* 0x040fe2000f8e0204 */
[----:B------:R-:W-:Y:S01]  /*1ff0*/  LOP3.LUT R171, R6, R3, R10, 0xfe, !PT ;  /* 0x0000000306ab7212 */ /* 0x000fe200078efe0a */
[----:B------:R-:W-:-:S04]  /*2000*/  IMAD.WIDE.U32 R4, R23, UR6, R8 ;  /* 0x0000000617047c25 */ /* 0x000fc8000f8e0008 */
[----:B------:R-:W-:Y:S02]  /*2010*/  IMAD.IADD R5, R5, 0x1, R15 ;  /* 0x0000000105057824 */ /* 0x000fe400078e020f */
[----:B------:R-:W-:Y:S02]  /*2020*/  IMAD.IADD R3, R13, 0x1, -R152 ;  /* 0x000000010d037824 */ /* 0x000fe400078e0a98 */
[----:B------:R-:W-:Y:S01]  /*2030*/  IMAD.MOV.U32 R153, RZ, RZ, -0x1 ;  /* 0xffffffffff997424 */ /* 0x000fe200078e00ff */
[----:B------:R-:W-:Y:S06]  /*2040*/  @P0 BRA `(.L_x_32) ;  /* 0x0000007800d80947 */ /* 0x000fec0003800000 */
[----:B------:R-:W0:Y:S01]  /*2050*/  LDC.64 R10, c[0x0][0x5c8] ;  /* 0x00017200ff0a7b82 */ /* 0x000e220000000a00 */
[----:B-----5:R-:W-:Y:S01]  /*2060*/  FSETP.NEU.AND P0, PT, R155, RZ, PT ;  /* 0x000000ff9b00720b */ /* 0x020fe20003f0d000 */
[----:B------:R-:W-:Y:S01]  /*2070*/  BSSY B0, `(.L_x_32) ;  /* 0x00007b3000007945 */ /* 0x000fe20003800000 */
[----:B------:R-:W-:-:S04]  /*2080*/  ISETP.GT.AND P2, PT, R3, RZ, PT ;  /* 0x000000ff0300720c */ /* 0x000fc80003f44270 */
[----:B------:R-:W-:Y:S01]  /*2090*/  ISETP.GT.AND P4, PT, R0, RZ, P2 ;  /* 0x000000ff0000720c */ /* 0x000fe20001784270 */
[-C--:B0-----:R-:W-:Y:S02]  /*20a0*/  IMAD R12, R7, R10.reuse, RZ ;  /* 0x0000000a070c7224 */ /* 0x081fe400078e02ff */
[----:B------:R-:W-:-:S04]  /*20b0*/  IMAD.WIDE.U32 R162, R171, R10, R4 ;  /* 0x0000000aaba27225 */ /* 0x000fc800078e0004 */
[----:B------:R-:W-:-:S04]  /*20c0*/  IMAD R5, R171, R11, R12 ;  /* 0x0000000bab057224 */ /* 0x000fc800078e020c */
[----:B------:R-:W-:Y:S01]  /*20d0*/  IMAD.IADD R173, R163, 0x1, R5 ;  /* 0x00000001a3ad7824 */ /* 0x000fe200078e0205 */
[----:B------:R-:W-:Y:S06]  /*20e0*/  @!P0 BRA `(.L_x_33) ;  /* 0x0000005400948947 */ /* 0x000fec0003800000 */
[----:B------:R-:W0:Y:S01]  /*20f0*/  LDC.64 R14, c[0x0][0x5b8] ;  /* 0x00016e00ff0e7b82 */ /* 0x000e220000000a00 */
[----:B------:R-:W-:-:S07]  /*2100*/  ULDC.64 UR4, c[0x0][0x5c0] ;  /* 0x0001700000047ab9 */ /* 0x000fce0000000a00 */
[----:B------:R-:W1:Y:S08]  /*2110*/  LDC.64 R168, c[0x0][0x5b0] ;  /* 0x00016c00ffa87b82 */ /* 0x000e700000000a00 */
[----:B------:R-:W2:Y:S01]  /*2120*/  LDC.64 R12, c[0x0][0x5a8] ;  /* 0x00016a00ff0c7b82 */ /* 0x000ea20000000a00 */
[-C--:B0-----:R-:W-:Y:S02]  /*2130*/  IMAD R4, R21, R14.reuse, RZ ;  /* 0x0000000e15047224 */ /* 0x081fe400078e02ff */
[----:B------:R-:W-:-:S04]  /*2140*/  IMAD.WIDE.U32 R164, R23, R14, R8 ;  /* 0x0000000e17a47225 */ /* 0x000fc800078e0008 */
[----:B------:R-:W-:Y:S02]  /*2150*/  IMAD R163, R23, R15, R4 ;  /* 0x0000000f17a37224 */ /* 0x000fe400078e0204 */
[-C--:B-1----:R-:W-:Y:S02]  /*2160*/  IMAD R6, R7, R168.reuse, RZ ;  /* 0x000000a807067224 */ /* 0x082fe400078e02ff */
[----:B------:R-:W-:Y:S02]  /*2170*/  IMAD.IADD R21, R165, 0x1, R163 ;  /* 0x00000001a5157824 */ /* 0x000fe400078e02a3 */
[----:B------:R-:W-:Y:S02]  /*2180*/  IMAD.MOV.U32 R20, RZ, RZ, R164 ;  /* 0x000000ffff147224 */ /* 0x000fe400078e00a4 */
[C---:B------:R-:W-:Y:S02]  /*2190*/  IMAD R167, R171.reuse, R169, R6 ;  /* 0x000000a9aba77224 */ /* 0x040fe400078e0206 */
[----:B------:R-:W-:-:S04]  /*21a0*/  IMAD.WIDE.U32 R4, R171, R168, R20 ;  /* 0x000000a8ab047225 */ /* 0x000fc800078e0014 */
[----:B------:R-:W-:Y:S01]  /*21b0*/  IMAD.IADD R5, R5, 0x1, R167 ;  /* 0x0000000105057824 */ /* 0x000fe200078e02a7 */
[----:B--2---:R-:W-:-:S04]  /*21c0*/  LEA R6, P0, R4, R12, 0x2 ;  /* 0x0000000c04067211 */ /* 0x004fc800078010ff */
[----:B------:R-:W-:-:S05]  /*21d0*/  LEA.HI.X R7, R4, R13, R5, 0x2, P0 ;  /* 0x0000000d04077211 */ /* 0x000fca00000f1405 */
[----:B------:R0:W2:Y:S01]  /*21e0*/  @P4 LDG.E.LTC128B R15, desc[UR36][R6.64] ;  /* 0x00000024060f4981 */ /* 0x0000a2000c1e1920 */
[----:B------:R-:W-:Y:S01]  /*21f0*/  IMAD.WIDE.U32 R4, R171, R168, R8 ;  /* 0x000000a8ab047225 */ /* 0x000fe200078e0008 */
[----:B------:R-:W-:Y:S01]  /*2200*/  ISETP.GT.AND P0, PT, R3, 0x1, PT ;  /* 0x000000010300780c */ /* 0x000fe20003f04270 */
[----:B------:R-:W-:Y:S02]  /*2210*/  BSSY B1, `(.L_x_34) ;  /* 0x0000013000017945 */ /* 0x000fe40003800000 */
[----:B------:R-:W-:Y:S02]  /*2220*/  IMAD.IADD R5, R167, 0x1, R5 ;  /* 0x00000001a7057824 */ /* 0x000fe400078e0205 */
[----:B------:R-:W-:Y:S02]  /*2230*/  IMAD.SHL.U32 R160, R168, 0x8, RZ ;  /* 0x00000008a8a07824 */ /* 0x000fe400078e00ff */
[----:B------:R-:W-:Y:S01]  /*2240*/  IMAD.WIDE.U32 R158, R23, R14, R4 ;  /* 0x0000000e179e7225 */ /* 0x000fe200078e0004 */
[----:B------:R-:W-:-:S03]  /*2250*/  LEA R4, P1, R162, UR4, 0x2 ;  /* 0x00000004a2047c11 */ /* 0x000fc6000f8210ff */
[----:B0-----:R-:W-:Y:S01]  /*2260*/  IMAD.IADD R7, R163, 0x1, R159 ;  /* 0x00000001a3077824 */ /* 0x001fe200078e029f */
[----:B------:R-:W-:Y:S02]  /*2270*/  LEA.HI.X R5, R162, UR5, R173, 0x2, P1 ;  /* 0x00000005a2057c11 */ /* 0x000fe400088f14ad */
[----:B------:R-:W-:Y:S02]  /*2280*/  ISETP.GT.AND P1, PT, R0, RZ, P0 ;  /* 0x000000ff0000720c */ /* 0x000fe40000724270 */
[----:B------:R-:W-:-:S04]  /*2290*/  LEA R6, P3, R158, R12, 0x2 ;  /* 0x0000000c9e067211 */ /* 0x000fc800078610ff */
[----:B------:R-:W-:Y:S02]  /*22a0*/  LEA.HI.X R7, R158, R13, R7, 0x2, P3 ;  /* 0x0000000d9e077211 */ /* 0x000fe400018f1407 */
[----:B--2---:R-:W-:-:S05]  /*22b0*/  LOP3.LUT R152, R15, 0xffffe000, RZ, 0xc0, !PT ;  /* 0xffffe0000f987812 */ /* 0x004fca00078ec0ff */
[----:B------:R-:W-:-:S04]  /*22c0*/  FMUL R161, R152, R155 ;  /* 0x0000009b98a17220 */ /* 0x000fc80000400000 */
[----:B------:R-:W-:Y:S01]  /*22d0*/  FFMA R175, R24, R154, R161 ;  /* 0x0000009a18af7223 */ /* 0x000fe200000000a1 */
[----:B------:R-:W-:-:S04]  /*22e0*/  SHF.L.U64.HI R161, R168, 0x3, R169 ;  /* 0x00000003a8a17819 */ /* 0x000fc800000102a9 */
[----:B------:R-:W-:Y:S01]  /*22f0*/  F2FP.TF32.F32.PACK_B R175, R175 ;  /* 0x000000afffaf723e */ /* 0x000fe200024050ff */
[----:B------:R-:W-:-:S04]  /*2300*/  IMAD.WIDE.U32 R160, R171, R168, R160 ;  /* 0x000000a8aba07225 */ /* 0x000fc800078e00a0 */
[----:B------:R0:W-:Y:S01]  /*2310*/  @P4 STG.E desc[UR36][R4.64], R175 ;  /* 0x000000af04004986 */ /* 0x0001e2000c101924 */
[----:B------:R-:W-:Y:S05]  /*2320*/  @!P1 BRA `(.L_x_35) ;  /* 0x0000000000049947 */ /* 0x000fea0003800000 */
[----:B------:R1:W5:Y:S02]  /*2330*/  LDG.E.LTC128B R15, desc[UR36][R6.64+0x4] ;  /* 0x00000424060f7981 */ /* 0x000364000c1e1920 */
.L_x_35:
[----:B------:R-:W-:Y:S05]  /*2340*/  BSYNC B1 ;  /* 0x0000000000017941 */ /* 0x000fea0003800000 */
.L_x_34:
[----:B-----5:R-:W-:Y:S01]  /*2350*/  LOP3.LUT R20, R15, 0xffffe000, RZ, 0xc0, !PT ;  /* 0xffffe0000f147812 */ /* 0x020fe200078ec0ff */
[----:B------:R-:W-:Y:S01]  /*2360*/  IMAD.IADD R167, R167, 0x1, R161 ;  /* 0x00000001a7a77824 */ /* 0x000fe200078e02a1 */
[----:B------:R-:W-:Y:S01]  /*2370*/  IADD3 R164, P3, R164, R160, RZ ;  /* 0x000000a0a4a47210 */ /* 0x000fe20007f7e0ff */
[----:B------:R-:W-:Y:S01]  /*2380*/  IMAD.MOV.U32 R152, RZ, RZ, R15 ;  /* 0x000000ffff987224 */ /* 0x000fe200078e000f */
[----:B------:R-:W-:Y:S01]  /*2390*/  ISETP.GT.AND P2, PT, R0, 0x8, P2 ;  /* 0x000000080000780c */ /* 0x000fe20001744270 */
[----:B------:R-:W-:Y:S02]  /*23a0*/  FMUL R20, R20, R155 ;  /* 0x0000009b14147220 */ /* 0x000fe40000400000 */
[----:B------:R-:W-:Y:S02]  /*23b0*/  IMAD.X R21, R167, 0x1, R21, P3 ;  /* 0x00000001a7157824 */ /* 0x000fe400018e0615 */
[----:B------:R-:W-:Y:S01]  /*23c0*/  FFMA R159, R25, R154, R20 ;  /* 0x0000009a199f7223 */ /* 0x000fe20000000014 */
[----:B------:R-:W-:-:S04]  /*23d0*/  LEA R20, P3, R164, R12, 0x2 ;  /* 0x0000000ca4147211 */ /* 0x000fc800078610ff */
[----:B------:R-:W-:Y:S02]  /*23e0*/  F2FP.TF32.F32.PACK_B R159, R159 ;  /* 0x0000009fff9f723e */ /* 0x000fe400024050ff */
[----:B------:R-:W-:-:S03]  /*23f0*/  LEA.HI.X R21, R164, R13, R21, 0x2, P3 ;  /* 0x0000000da4157211 */ /* 0x000fc600018f1415 */
[----:B------:R2:W-:Y:S04]  /*2400*/  @P1 STG.E desc[UR36][R4.64+0x4], R159 ;  /* 0x0000049f04001986 */ /* 0x0005e8000c101924 */
[----:B------:R-:W3:Y:S01]  /*2410*/  @P2 LDG.E.LTC128B R152, desc[UR36][R20.64] ;  /* 0x0000002414982981 */ /* 0x000ee2000c1e1920 */
[----:B------:R-:W-:Y:S01]  /*2420*/  IADD3 R8, P1, R8, R160, RZ ;  /* 0x000000a008087210 */ /* 0x000fe20007f3e0ff */
[----:B------:R-:W-:Y:S01]  /*2430*/  BSSY B1, `(.L_x_36) ;  /* 0x0000011000017945 */ /* 0x000fe20003800000 */
[----:B------:R-:W-:Y:S02]  /*2440*/  SHF.L.U64.HI R11, R10, 0x5, R11 ;  /* 0x000000050a0b7819 */ /* 0x000fe4000001020b */
[----:B------:R-:W-:Y:S01]  /*2450*/  ISETP.GT.AND P0, PT, R0, 0x8, P0 ;  /* 0x000000080000780c */ /* 0x000fe20000704270 */
[----:B------:R-:W-:Y:S01]  /*2460*/  IMAD.X R9, R9, 0x1, R167, P1 ;  /* 0x0000000109097824 */ /* 0x000fe200008e06a7 */
[----:B------:R-:W-:Y:S01]  /*2470*/  LEA R10, P1, R10, R4, 0x5 ;  /* 0x000000040a0a7211 */ /* 0x000fe200078228ff */
[----:B------:R-:W-:-:S04]  /*2480*/  IMAD.WIDE.U32 R14, R23, R14, R8 ;  /* 0x0000000e170e7225 */ /* 0x000fc800078e0008 */
[----:B------:R-:W-:Y:S01]  /*2490*/  IMAD.X R11, R11, 0x1, R5, P1 ;  /* 0x000000010b0b7824 */ /* 0x000fe200008e0605 */
[----:B------:R-:W-:Y:S01]  /*24a0*/  LEA R8, P3, R14, R12, 0x2 ;  /* 0x0000000c0e087211 */ /* 0x000fe200078610ff */
[----:B------:R-:W-:-:S05]  /*24b0*/  IMAD.IADD R9, R163, 0x1, R15 ;  /* 0x00000001a3097824 */ /* 0x000fca00078e020f */
[----:B------:R-:W-:Y:S02]  /*24c0*/  LEA.HI.X R9, R14, R13, R9, 0x2, P3 ;  /* 0x0000000d0e097211 */ /* 0x000fe400018f1409 */
[----:B---3--:R-:W-:-:S05]  /*24d0*/  LOP3.LUT R24, R152, 0xffffe000, RZ, 0xc0, !PT ;  /* 0xffffe00098187812 */ /* 0x008fca00078ec0ff */
[----:B------:R-:W-:-:S04]  /*24e0*/  FMUL R25, R24, R155 ;  /* 0x0000009b18197220 */ /* 0x000fc80000400000 */
[----:B------:R-:W-:-:S05]  /*24f0*/  FFMA R25, R26, R154, R25 ;  /* 0x0000009a1a197223 */ /* 0x000fca0000000019 */
[----:B------:R-:W-:-:S05]  /*2500*/  F2FP.TF32.F32.PACK_B R25, R25 ;  /* 0x00000019ff19723e */ /* 0x000fca00024050ff */
[----:B------:R2:W-:Y:S01]  /*2510*/  @P2 STG.E desc[UR36][R10.64], R25 ;  /* 0x000000190a002986 */ /* 0x0005e2000c101924 */
[----:B------:R-:W-:Y:S05]  /*2520*/  @!P0 BRA `(.L_x_37) ;  /* 0x0000000000048947 */ /* 0x000fea0003800000 */
[----:B------:R3:W5:Y:S02]  /*2530*/  LDG.E.LTC128B R152, desc[UR36][R8.64+0x4] ;  /* 0x0000042408987981 */ /* 0x000764000c1e1920 */
.L_x_37:
[----:B------:R-:W-:Y:S05]  /*2540*/  BSYNC B1 ;  /* 0x0000000000017941 */ /* 0x000fea0003800000 */
.L_x_36:
[----:B-----5:R-:W-:Y:S01]  /*2550*/  LOP3.LUT R12, R152, 0xffffe000, RZ, 0xc0, !PT ;  /* 0xffffe000980c7812 */ /* 0x020fe200078ec0ff */
[----:B------:R-:W-:Y:S01]  /*2560*/  BSSY B1, `(.L_x_38) ;  /* 0x0000009000017945 */ /* 0x000fe20003800000 */
[----:B------:R-:W-:-:S03]  /*2570*/  ISETP.GT.AND P1, PT, R3, 0x8, PT ;  /* 0x000000080300780c */ /* 0x000fc60003f24270 */
[----:B------:R-:W-:Y:S01]  /*2580*/  FMUL R12, R12, R155 ;  /* 0x0000009b0c0c7220 */ /* 0x000fe20000400000 */
[----:B------:R-:W-:-:S03]  /*2590*/  ISETP.GT.AND P2, PT, R0, RZ, P1 ;  /* 0x000000ff0000720c */ /* 0x000fc60000f44270 */
[----:B------:R-:W-:-:S05]  /*25a0*/  FFMA R27, R27, R154, R12 ;  /* 0x0000009a1b1b7223 */ /* 0x000fca000000000c */
[----:B------:R-:W-:-:S05]  /*25b0*/  F2FP.TF32.F32.PACK_B R27, R27 ;  /* 0x0000001bff1b723e */ /* 0x000fca00024050ff */
[----:B------:R4:W-:Y:S01]  /*25c0*/  @P0 STG.E desc[UR36][R10.64+0x4], R27 ;  /* 0x0000041b0a000986 */ /* 0x0009e2000c101924 */
[----:B------:R-:W-:Y:S05]  /*25d0*/  @!P2 BRA `(.L_x_39) ;  /* 0x000000000004a947 */ /* 0x000fea0003800000 */
[----:B------:R0:W5:Y:S02]  /*25e0*/  LDG.E.LTC128B R152, desc[UR36][R6.64+0x20] ;  /* 0x0000202406987981 */ /* 0x000164000c1e1920 */
.L_x_39:
[----:B------:R-:W-:Y:S05]  /*25f0*/  BSYNC B1 ;  /* 0x0000000000017941 */ /* 0x000fea0003800000 */
.L_x_38:
        /* <DEDUP_REMOVED lines=10> */
.L_x_41:
[----:B------:R-:W-:Y:S05]  /*26a0*/  BSYNC B1 ;  /* 0x0000000000017941 */ /* 0x000fea0003800000 */
.L_x_40:
[----:B-----5:R-:W-:Y:S01]  /*26b0*/  LOP3.LUT R12, R152, 0xffffe000, RZ, 0xc0, !PT ;  /* 0xffffe000980c7812 */ /* 0x020fe200078ec0ff */
[----:B------:R-:W-:Y:S01]  /*26c0*/  BSSY B1, `(.L_x_42) ;  /* 0x0000008000017945 */ /* 0x000fe20003800000 */
[----:B------:R-:W-:-:S03]  /*26d0*/  ISETP.GT.AND P1, PT, R0, 0x8, P1 ;  /* 0x000000080000780c */ /* 0x000fc60000f24270 */
[----:B------:R-:W-:-:S04]  /*26e0*/  FMUL R12, R12, R155 ;  /* 0x0000009b0c0c7220 */ /* 0x000fc80000400000 */
[----:B------:R-:W-:-:S05]  /*26f0*/  FFMA R29, R29, R154, R12 ;  /* 0x0000009a1d1d7223 */ /* 0x000fca000000000c */
[----:B------:R-:W-:-:S05]  /*2700*/  F2FP.TF32.F32.PACK_B R29, R29 ;  /* 0x0000001dff1d723e */ /* 0x000fca00024050ff */
[----:B------:R0:W-:Y:S01]  /*2710*/  @P3 STG.E desc[UR36][R4.64+0x24], R29 ;  /* 0x0000241d04003986 */ /* 0x0001e2000c101924 */
[----:B------:R-:W-:Y:S05]  /*2720*/  @!P1 BRA `(.L_x_43) ;  /* 0x0000000000049947 */ /* 0x000fea0003800000 */
[----:B------:R0:W5:Y:S02]  /*2730*/  LDG.E.LTC128B R152, desc[UR36][R8.64+0x20] ;  /* 0x0000202408987981 */ /* 0x000164000c1e1920 */
.L_x_43:
[----:B------:R-:W-:Y:S05]  /*2740*/  BSYNC B1 ;  /* 0x0000000000017941 */ /* 0x000fea0003800000 */
.L_x_42:
[----:B-----5:R-:W-:Y:S01]  /*2750*/  LOP3.LUT R12, R152, 0xffffe000, RZ, 0xc0, !PT ;  /* 0xffffe000980c7812 */ /* 0x020fe200078ec0ff */
[----:B------:R-:W-:Y:S01]  /*2760*/  BSSY B1, `(.L_x_44) ;  /* 0x0000008000017945 */ /* 0x000fe20003800000 */
[----:B------:R-:W-:-:S03]  /*2770*/  ISETP.GT.AND P0, PT, R0, 0x8, P0 ;  /* 0x000000080000780c */ /* 0x000fc60000704270 */
[----:B0-----:R-:W-:-:S04]  /*2780*/  FMUL R13, R12, R155 ;  /* 0x0000009b0c0d7220 */ /* 0x001fc80000400000 */
[----:B------:R-:W-:-:S05]  /*2790*/  FFMA R13, R30, R154, R13 ;  /* 0x0000009a1e0d7223 */ /* 0x000fca000000000d */
[----:B------:R-:W-:-:S05]  /*27a0*/  F2FP.TF32.F32.PACK_B R13, R13 ;  /* 0x0000000dff0d723e */ /* 0x000fca00024050ff */
[----:B------:R0:W-:Y:S01]  /*27b0*/  @P1 STG.E desc[UR36][R10.64+0x20], R13 ;  /* 0x0000200d0a001986 */ /* 0x0001e2000c101924 */
[----:B------:R-:W-:Y:S05]  /*27c0*/  @!P0 BRA `(.L_x_45) ;  /* 0x0000000000048947 */ /* 0x000fea0003800000 */
[----:B------:R0:W5:Y:S02]  /*27d0*/  LDG.E.LTC128B R152, desc[UR36][R8.64+0x24] ;  /* 0x0000242408987981 */ /* 0x000164000c1e1920 */
.L_x_45:
[----:B------:R-:W-:Y:S05]  /*27e0*/  BSYNC B1 ;  /* 0x0000000000017941 */ /* 0x000fea0003800000 */
.L_x_44:
        /* <DEDUP_REMOVED lines=10> */
.L_x_47:
[----:B------:R-:W-:Y:S05]  /*2890*/  BSYNC B1 ;  /* 0x0000000000017941 */ /* 0x000fea0003800000 */
.L_x_46:
[----:B-----5:R-:W-:Y:S01]  /*28a0*/  LOP3.LUT R12, R152, 0xffffe000, RZ, 0xc0, !PT ;  /* 0xffffe000980c7812 */ /* 0x020fe200078ec0ff */
[----:B------:R-:W-:Y:S01]  /*28b0*/  BSSY B1, `(.L_x_48) ;  /* 0x0000009000017945 */ /* 0x000fe20003800000 */
[----:B------:R-:W-:-:S03]  /*28c0*/  ISETP.GT.AND P0, PT, R3, 0x11, PT ;  /* 0x000000110300780c */ /* 0x000fc60003f04270 */
[----:B0-----:R-:W-:Y:S01]  /*28d0*/  FMUL R13, R12, R155 ;  /* 0x0000009b0c0d7220 */ /* 0x001fe20000400000 */
[----:B------:R-:W-:-:S03]  /*28e0*/  ISETP.GT.AND P3, PT, R0, RZ, P0 ;  /* 0x000000ff0000720c */ /* 0x000fc60000764270 */
[----:B------:R-:W-:-:S05]  /*28f0*/  FFMA R13, R32, R154, R13 ;  /* 0x0000009a200d7223 */ /* 0x000fca000000000d */
[----:B------:R-:W-:-:S05]  /*2900*/  F2FP.TF32.F32.PACK_B R13, R13 ;  /* 0x0000000dff0d723e */ /* 0x000fca00024050ff */
[----:B------:R0:W-:Y:S01]  /*2910*/  @P2 STG.E desc[UR36][R4.64+0x40], R13 ;  /* 0x0000400d04002986 */ /* 0x0001e2000c101924 */
[----:B------:R-:W-:Y:S05]  /*2920*/  @!P3 BRA `(.L_x_49) ;  /* 0x000000000004b947 */ /* 0x000fea0003800000 */
[----:B------:R0:W5:Y:S02]  /*2930*/  LDG.E.LTC128B R152, desc[UR36][R6.64+0x44] ;  /* 0x0000442406987981 */ /* 0x000164000c1e1920 */
.L_x_49:
[----:B------:R-:W-:Y:S05]  /*2940*/  BSYNC B1 ;  /* 0x0000000000017941 */ /* 0x000fea0003800000 */
.L_x_48:
        /* <DEDUP_REMOVED lines=9> */
.L_x_51:
[----:B------:R-:W-:Y:S05]  /*29e0*/  BSYNC B1 ;  /* 0x0000000000017941 */ /* 0x000fea0003800000 */
.L_x_50:
        /* <DEDUP_REMOVED lines=9> */
.L_x_53:
[----:B------:R-:W-:Y:S05]  /*2a80*/  BSYNC B1 ;  /* 0x0000000000017941 */ /* 0x000fea0003800000 */
.L_x_52:
        /* <DEDUP_REMOVED lines=10> */
.L_x_55:
[----:B------:R-:W-:Y:S05]  /*2b30*/  BSYNC B1 ;  /* 0x0000000000017941 */ /* 0x000fea0003800000 */
.L_x_54:
        /* <DEDUP_REMOVED lines=10> */
.L_x_57:
[----:B------:R-:W-:Y:S05]  /*2be0*/  BSYNC B1 ;  /* 0x0000000000017941 */ /* 0x000fea0003800000 */
.L_x_56:
        /* <DEDUP_REMOVED lines=9> */
.L_x_59:
[----:B------:R-:W-:Y:S05]  /*2c80*/  BSYNC B1 ;  /* 0x0000000000017941 */ /* 0x000fea0003800000 */
.L_x_58:
        /* <DEDUP_REMOVED lines=9> */
.L_x_61:
[----:B------:R-:W-:Y:S05]  /*2d20*/  BSYNC B1 ;  /* 0x0000000000017941 */ /* 0x000fea0003800000 */
.L_x_60:
        /* <DEDUP_REMOVED lines=10> */
.L_x_63:
[----:B------:R-:W-:Y:S05]  /*2dd0*/  BSYNC B1 ;  /* 0x0000000000017941 */ /* 0x000fea0003800000 */
.L_x_62:
        /* <DEDUP_REMOVED lines=10> */
.L_x_65:
[----:B------:R-:W-:Y:S05]  /*2e80*/  BSYNC B1 ;  /* 0x0000000000017941 */ /* 0x000fea0003800000 */
.L_x_64:
        /* <DEDUP_REMOVED lines=9> */
.L_x_67:
[----:B------:R-:W-:Y:S05]  /*2f20*/  BSYNC B1 ;  /* 0x0000000000017941 */ /* 0x000fea0003800000 */
.L_x_66:
        /* <DEDUP_REMOVED lines=9> */
.L_x_69:
[----:B------:R-:W-:Y:S05]  /*2fc0*/  BSYNC B1 ;  /* 0x0000000000017941 */ /* 0x000fea0003800000 */
.L_x_68:
        /* <DEDUP_REMOVED lines=10> */
.L_x_71:
[----:B------:R-:W-:Y:S05]  /*3070*/  BSYNC B1 ;  /* 0x0000000000017941 */ /* 0x000fea0003800000 */
.L_x_70:
        /* <DEDUP_REMOVED lines=10> */
.L_x_73:
[----:B------:R-:W-:Y:S05]  /*3120*/  BSYNC B1 ;  /* 0x0000000000017941 */ /* 0x000fea0003800000 */
.L_x_72:
        /* <DEDUP_REMOVED lines=9> */
.L_x_75:
[----:B------:R-:W-:Y:S05]  /*31c0*/  BSYNC B1 ;  /* 0x0000000000017941 */ /* 0x000fea0003800000 */
.L_x_74:
        /* <DEDUP_REMOVED lines=9> */
.L_x_77:
[----:B------:R-:W-:Y:S05]  /*3260*/  BSYNC B1 ;  /* 0x0000000000017941 */ /* 0x000fea0003800000 */
.L_x_76:
        /* <DEDUP_REMOVED lines=10> */
.L_x_79:
[----:B------:R-:W-:Y:S05]  /*3310*/  BSYNC B1 ;  /* 0x0000000000017941 */ /* 0x000fea0003800000 */
.L_x_78:
        /* <DEDUP_REMOVED lines=10> */
.L_x_81:
[----:B------:R-:W-:Y:S05]  /*33c0*/  BSYNC B1 ;  /* 0x0000000000017941 */ /* 0x000fea0003800000 */
.L_x_80:
        /* <DEDUP_REMOVED lines=9> */
.L_x_83:
[----:B------:R-:W-:Y:S05]  /*3460*/  BSYNC B1 ;  /* 0x0000000000017941 */ /* 0x000fea0003800000 */
.L_x_82:
        /* <DEDUP_REMOVED lines=9> */
.L_x_85:
[----:B------:R-:W-:Y:S05]  /*3500*/  BSYNC B1 ;  /* 0x0000000000017941 */ /* 0x000fea0003800000 */
.L_x_84:
        /* <DEDUP_REMOVED lines=10> */
.L_x_87:
[----:B------:R-:W-:Y:S05]  /*35b0*/  BSYNC B1 ;  /* 0x0000000000017941 */ /* 0x000fea0003800000 */
.L_x_86:
        /* <DEDUP_REMOVED lines=10> */
.L_x_89:
[----:B------:R-:W-:Y:S05]  /*3660*/  BSYNC B1 ;  /* 0x0000000000017941 */ /* 0x000fea0003800000 */
.L_x_88:
        /* <DEDUP_REMOVED lines=9> */
.L_x_91:
[----:B------:R-:W-:Y:S05]  /*3700*/  BSYNC B1 ;  /* 0x0000000000017941 */ /* 0x000fea0003800000 */
.L_x_90:
        /* <DEDUP_REMOVED lines=9> */
.L_x_93:
[----:B------:R-:W-:Y:S05]  /*37a0*/  BSYNC B1 ;  /* 0x0000000000017941 */ /* 0x000fea0003800000 */
.L_x_92:
        /* <DEDUP_REMOVED lines=10> */
.L_x_95:
[----:B------:R-:W-:Y:S05]  /*3850*/  BSYNC B1 ;  /* 0x0000000000017941 */ /* 0x000fea0003800000 */
.L_x_94:
        /* <DEDUP_REMOVED lines=10> */
.L_x_97:
[----:B------:R-:W-:Y:S05]  /*3900*/  BSYNC B1 ;  /* 0x0000000000017941 */ /* 0x000fea0003800000 */
.L_x_96:
        /* <DEDUP_REMOVED lines=9> */
.L_x_99:
[----:B------:R-:W-:Y:S05]  /*39a0*/  BSYNC B1 ;  /* 0x0000000000017941 */ /* 0x000fea0003800000 */
.L_x_98:
        /* <DEDUP_REMOVED lines=9> */
.L_x_101:
[----:B------:R-:W-:Y:S05]  /*3a40*/  BSYNC B1 ;  /* 0x0000000000017941 */ /* 0x000fea0003800000 */
.L_x_100:
        /* <DEDUP_REMOVED lines=10> */
.L_x_103:
[----:B------:R-:W-:Y:S05]  /*3af0*/  BSYNC B1 ;  /* 0x0000000000017941 */ /* 0x000fea0003800000 */
.L_x_102:
        /* <DEDUP_REMOVED lines=10> */
.L_x_105:
[----:B------:R-:W-:Y:S05]  /*3ba0*/  BSYNC B1 ;  /* 0x0000000000017941 */ /* 0x000fea0003800000 */
.L_x_104:
        /* <DEDUP_REMOVED lines=9> */
.L_x_107:
[----:B------:R-:W-:Y:S05]  /*3c40*/  BSYNC B1 ;  /* 0x0000000000017941 */ /* 0x000fea0003800000 */
.L_x_106:
        /* <DEDUP_REMOVED lines=9> */
.L_x_109:
[----:B------:R-:W-:Y:S05]  /*3ce0*/  BSYNC B1 ;  /* 0x0000000000017941 */ /* 0x000fea0003800000 */
.L_x_108:
        /* <DEDUP_REMOVED lines=10> */
.L_x_111:
[----:B------:R-:W-:Y:S05]  /*3d90*/  BSYNC B1 ;  /* 0x0000000000017941 */ /* 0x000fea0003800000 */
.L_x_110:
        /* <DEDUP_REMOVED lines=10> */
.L_x_113:
[----:B------:R-:W-:Y:S05]  /*3e40*/  BSYNC B1 ;  /* 0x0000000000017941 */ /* 0x000fea0003800000 */
.L_x_112:
        /* <DEDUP_REMOVED lines=9> */
.L_x_115:
[----:B------:R-:W-:Y:S05]  /*3ee0*/  BSYNC B1 ;  /* 0x0000000000017941 */ /* 0x000fea0003800000 */
.L_x_114:
        /* <DEDUP_REMOVED lines=9> */
.L_x_117:
[----:B------:R-:W-:Y:S05]  /*3f80*/  BSYNC B1 ;  /* 0x0000000000017941 */ /* 0x000fea0003800000 */
.L_x_116:
        /* <DEDUP_REMOVED lines=10> */
.L_x_119:
[----:B------:R-:W-:Y:S05]  /*4030*/  BSYNC B1 ;  /* 0x0000000000017941 */ /* 0x000fea0003800000 */
.L_x_118:
        /* <DEDUP_REMOVED lines=10> */
.L_x_121:
[----:B------:R-:W-:Y:S05]  /*40e0*/  BSYNC B1 ;  /* 0x0000000000017941 */ /* 0x000fea0003800000 */
.L_x_120:
        /* <DEDUP_REMOVED lines=9> */
.L_x_123:
[----:B------:R-:W-:Y:S05]  /*4180*/  BSYNC B1 ;  /* 0x0000000000017941 */ /* 0x000fea0003800000 */
.L_x_122:
        /* <DEDUP_REMOVED lines=9> */
.L_x_125:
[----:B------:R-:W-:Y:S05]  /*4220*/  BSYNC B1 ;  /* 0x0000000000017941 */ /* 0x000fea0003800000 */
.L_x_124:
        /* <DEDUP_REMOVED lines=10> */
.L_x_127:
[----:B------:R-:W-:Y:S05]  /*42d0*/  BSYNC B1 ;  /* 0x0000000000017941 */ /* 0x000fea0003800000 */
.L_x_126:
        /* <DEDUP_REMOVED lines=10> */
.L_x_129:
[----:B------:R-:W-:Y:S05]  /*4380*/  BSYNC B1 ;  /* 0x0000000000017941 */ /* 0x000fea0003800000 */
.L_x_128:
        /* <DEDUP_REMOVED lines=9> */
.L_x_131:
[----:B------:R-:W-:Y:S05]  /*4420*/  BSYNC B1 ;  /* 0x0000000000017941 */ /* 0x000fea0003800000 */
.L_x_130:
        /* <DEDUP_REMOVED lines=9> */
.L_x_133:
[----:B------:R-:W-:Y:S05]  /*44c0*/  BSYNC B1 ;  /* 0x0000000000017941 */ /* 0x000fea0003800000 */
.L_x_132:
        /* <DEDUP_REMOVED lines=10> */
.L_x_135:
[----:B------:R-:W-:Y:S05]  /*4570*/  BSYNC B1 ;  /* 0x0000000000017941 */ /* 0x000fea0003800000 */
.L_x_134:
        /* <DEDUP_REMOVED lines=10> */
.L_x_137:
[----:B------:R-:W-:Y:S05]  /*4620*/  BSYNC B1 ;  /* 0x0000000000017941 */ /* 0x000fea0003800000 */
.L_x_136:
        /* <DEDUP_REMOVED lines=9> */
.L_x_139:
[----:B------:R-:W-:Y:S05]  /*46c0*/  BSYNC B1 ;  /* 0x0000000000017941 */ /* 0x000fea0003800000 */
.L_x_138:
        /* <DEDUP_REMOVED lines=9> */
.L_x_141:
[----:B------:R-:W-:Y:S05]  /*4760*/  BSYNC B1 ;  /* 0x0000000000017941 */ /* 0x000fea0003800000 */
.L_x_140:
        /* <DEDUP_REMOVED lines=10> */
.L_x_143:
[----:B------:R-:W-:Y:S05]  /*4810*/  BSYNC B1 ;  /* 0x0000000000017941 */ /* 0x000fea0003800000 */
.L_x_142:
        /* <DEDUP_REMOVED lines=10> */
.L_x_145:
[----:B------:R-:W-:Y:S05]  /*48c0*/  BSYNC B1 ;  /* 0x0000000000017941 */ /* 0x000fea0003800000 */
.L_x_144:
        /* <DEDUP_REMOVED lines=9> */
.L_x_147:
[----:B------:R-:W-:Y:S05]  /*4960*/  BSYNC B1 ;  /* 0x0000000000017941 */ /* 0x000fea0003800000 */
.L_x_146:
        /* <DEDUP_REMOVED lines=9> */
.L_x_149:
[----:B------:R-:W-:Y:S05]  /*4a00*/  BSYNC B1 ;  /* 0x0000000000017941 */ /* 0x000fea0003800000 */
.L_x_148:
        /* <DEDUP_REMOVED lines=10> */
.L_x_151:
[----:B------:R-:W-:Y:S05]  /*4ab0*/  BSYNC B1 ;  /* 0x0000000000017941 */ /* 0x000fea0003800000 */
.L_x_150:
        /* <DEDUP_REMOVED lines=10> */
.L_x_153:
[----:B------:R-:W-:Y:S05]  /*4b60*/  BSYNC B1 ;  /* 0x0000000000017941 */ /* 0x000fea0003800000 */
.L_x_152:
        /* <DEDUP_REMOVED lines=9> */
.L_x_155:
[----:B------:R-:W-:Y:S05]  /*4c00*/  BSYNC B1 ;  /* 0x0000000000017941 */ /* 0x000fea0003800000 */
.L_x_154:
        /* <DEDUP_REMOVED lines=9> */
.L_x_157:
[----:B------:R-:W-:Y:S05]  /*4ca0*/  BSYNC B1 ;  /* 0x0000000000017941 */ /* 0x000fea0003800000 */
.L_x_156:
        /* <DEDUP_REMOVED lines=10> */
.L_x_159:
[----:B------:R-:W-:Y:S05]  /*4d50*/  BSYNC B1 ;  /* 0x0000000000017941 */ /* 0x000fea0003800000 */
.L_x_158:
        /* <DEDUP_REMOVED lines=10> */
.L_x_161:
[----:B------:R-:W-:Y:S05]  /*4e00*/  BSYNC B1 ;  /* 0x0000000000017941 */ /* 0x000fea0003800000 */
.L_x_160:
        /* <DEDUP_REMOVED lines=9> */
.L_x_163:
[----:B------:R-:W-:Y:S05]  /*4ea0*/  BSYNC B1 ;  /* 0x0000000000017941 */ /* 0x000fea0003800000 */
.L_x_162:
        /* <DEDUP_REMOVED lines=9> */
.L_x_165:
[----:B------:R-:W-:Y:S05]  /*4f40*/  BSYNC B1 ;  /* 0x0000000000017941 */ /* 0x000fea0003800000 */
.L_x_164:
        /* <DEDUP_REMOVED lines=10> */
.L_x_167:
[----:B------:R-:W-:Y:S05]  /*4ff0*/  BSYNC B1 ;  /* 0x0000000000017941 */ /* 0x000fea0003800000 */
.L_x_166:
        /* <DEDUP_REMOVED lines=10> */
.L_x_169:
[----:B------:R-:W-:Y:S05]  /*50a0*/  BSYNC B1 ;  /* 0x0000000000017941 */ /* 0x000fea0003800000 */
.L_x_168:
        /* <DEDUP_REMOVED lines=9> */
.L_x_171:
[----:B------:R-:W-:Y:S05]  /*5140*/  BSYNC B1 ;  /* 0x0000000000017941 */ /* 0x000fea0003800000 */
.L_x_170:
        /* <DEDUP_REMOVED lines=9> */
.L_x_173:
[----:B------:R-:W-:Y:S05]  /*51e0*/  BSYNC B1 ;  /* 0x0000000000017941 */ /* 0x000fea0003800000 */
.L_x_172:
        /* <DEDUP_REMOVED lines=10> */
.L_x_175:
[----:B------:R-:W-:Y:S05]  /*5290*/  BSYNC B1 ;  /* 0x0000000000017941 */ /* 0x000fea0003800000 */
.L_x_174:
        /* <DEDUP_REMOVED lines=10> */
.L_x_177:
[----:B------:R-:W-:Y:S05]  /*5340*/  BSYNC B1 ;  /* 0x0000000000017941 */ /* 0x000fea0003800000 */
.L_x_176:
        /* <DEDUP_REMOVED lines=9> */
.L_x_179:
[----:B------:R-:W-:Y:S05]  /*53e0*/  BSYNC B1 ;  /* 0x0000000000017941 */ /* 0x000fea0003800000 */
.L_x_178:
        /* <DEDUP_REMOVED lines=9> */
.L_x_181:
[----:B------:R-:W-:Y:S05]  /*5480*/  BSYNC B1 ;  /* 0x0000000000017941 */ /* 0x000fea0003800000 */
.L_x_180:
        /* <DEDUP_REMOVED lines=10> */
.L_x_183:
[----:B------:R-:W-:Y:S05]  /*5530*/  BSYNC B1 ;  /* 0x0000000000017941 */ /* 0x000fea0003800000 */
.L_x_182:
        /* <DEDUP_REMOVED lines=10> */
.L_x_185:
[----:B------:R-:W-:Y:S05]  /*55e0*/  BSYNC B1 ;  /* 0x0000000000017941 */ /* 0x000fea0003800000 */
.L_x_184:
        /* <DEDUP_REMOVED lines=9> */
.L_x_187:
[----:B------:R-:W-:Y:S05]  /*5680*/  BSYNC B1 ;  /* 0x0000000000017941 */ /* 0x000fea0003800000 */
.L_x_186:
        /* <DEDUP_REMOVED lines=9> */
.L_x_189:
[----:B------:R-:W-:Y:S05]  /*5720*/  BSYNC B1 ;  /* 0x0000000000017941 */ /* 0x000fea0003800000 */
.L_x_188:
        /* <DEDUP_REMOVED lines=10> */
.L_x_191:
[----:B------:R-:W-:Y:S05]  /*57d0*/  BSYNC B1 ;  /* 0x0000000000017941 */ /* 0x000fea0003800000 */
.L_x_190:
        /* <DEDUP_REMOVED lines=10> */
.L_x_193:
[----:B------:R-:W-:Y:S05]  /*5880*/  BSYNC B1 ;  /* 0x0000000000017941 */ /* 0x000fea0003800000 */
.L_x_192:
        /* <DEDUP_REMOVED lines=9> */
.L_x_195:
[----:B------:R-:W-:Y:S05]  /*5920*/  BSYNC B1 ;  /* 0x0000000000017941 */ /* 0x000fea0003800000 */
.L_x_194:
        /* <DEDUP_REMOVED lines=9> */
.L_x_197:
[----:B------:R-:W-:Y:S05]  /*59c0*/  BSYNC B1 ;  /* 0x0000000000017941 */ /* 0x000fea0003800000 */
.L_x_196:
        /* <DEDUP_REMOVED lines=10> */
.L_x_199:
[----:B------:R-:W-:Y:S05]  /*5a70*/  BSYNC B1 ;  /* 0x0000000000017941 */ /* 0x000fea0003800000 */
.L_x_198:
        /* <DEDUP_REMOVED lines=10> */
.L_x_201:
[----:B------:R-:W-:Y:S05]  /*5b20*/  BSYNC B1 ;  /* 0x0000000000017941 */ /* 0x000fea0003800000 */
.L_x_200:
        /* <DEDUP_REMOVED lines=9> */
.L_x_203:
[----:B------:R-:W-:Y:S05]  /*5bc0*/  BSYNC B1 ;  /* 0x0000000000017941 */ /* 0x000fea0003800000 */
.L_x_202:
        /* <DEDUP_REMOVED lines=9> */
.L_x_205:
[----:B------:R-:W-:Y:S05]  /*5c60*/  BSYNC B1 ;  /* 0x0000000000017941 */ /* 0x000fea0003800000 */
.L_x_204:
        /* <DEDUP_REMOVED lines=10> */
.L_x_207:
[----:B------:R-:W-:Y:S05]  /*5d10*/  BSYNC B1 ;  /* 0x0000000000017941 */ /* 0x000fea0003800000 */
.L_x_206:
        /* <DEDUP_REMOVED lines=10> */
.L_x_209:
[----:B------:R-:W-:Y:S05]  /*5dc0*/  BSYNC B1 ;  /* 0x0000000000017941 */ /* 0x000fea0003800000 */
.L_x_208:
        /* <DEDUP_REMOVED lines=9> */
.L_x_211:
[----:B------:R-:W-:Y:S05]  /*5e60*/  BSYNC B1 ;  /* 0x0000000000017941 */ /* 0x000fea0003800000 */
.L_x_210:
        /* <DEDUP_REMOVED lines=9> */
.L_x_213:
[----:B------:R-:W-:Y:S05]  /*5f00*/  BSYNC B1 ;  /* 0x0000000000017941 */ /* 0x000fea0003800000 */
.L_x_212:
        /* <DEDUP_REMOVED lines=10> */
.L_x_215:
[----:B------:R-:W-:Y:S05]  /*5fb0*/  BSYNC B1 ;  /* 0x0000000000017941 */ /* 0x000fea0003800000 */
.L_x_214:
        /* <DEDUP_REMOVED lines=10> */
.L_x_217:
[----:B------:R-:W-:Y:S05]  /*6060*/  BSYNC B1 ;  /* 0x0000000000017941 */ /* 0x000fea0003800000 */
.L_x_216:
        /* <DEDUP_REMOVED lines=9> */
.L_x_219:
[----:B------:R-:W-:Y:S05]  /*6100*/  BSYNC B1 ;  /* 0x0000000000017941 */ /* 0x000fea0003800000 */
.L_x_218:
        /* <DEDUP_REMOVED lines=9> */
.L_x_221:
[----:B------:R-:W-:Y:S05]  /*61a0*/  BSYNC B1 ;  /* 0x0000000000017941 */ /* 0x000fea0003800000 */
.L_x_220:
        /* <DEDUP_REMOVED lines=10> */
.L_x_223:
[----:B------:R-:W-:Y:S05]  /*6250*/  BSYNC B1 ;  /* 0x0000000000017941 */ /* 0x000fea0003800000 */
.L_x_222:
        /* <DEDUP_REMOVED lines=10> */
.L_x_225:
[----:B------:R-:W-:Y:S05]  /*6300*/  BSYNC B1 ;  /* 0x0000000000017941 */ /* 0x000fea0003800000 */
.L_x_224:
        /* <DEDUP_REMOVED lines=9> */
.L_x_227:
[----:B------:R-:W-:Y:S05]  /*63a0*/  BSYNC B1 ;  /* 0x0000000000017941 */ /* 0x000fea0003800000 */
.L_x_226:
        /* <DEDUP_REMOVED lines=9> */
.L_x_229:
[----:B------:R-:W-:Y:S05]  /*6440*/  BSYNC B1 ;  /* 0x0000000000017941 */ /* 0x000fea0003800000 */
.L_x_228:
        /* <DEDUP_REMOVED lines=10> */
.L_x_231:
[----:B------:R-:W-:Y:S05]  /*64f0*/  BSYNC B1 ;  /* 0x0000000000017941 */ /* 0x000fea0003800000 */
.L_x_230:
        /* <DEDUP_REMOVED lines=10> */
.L_x_233:
[----:B------:R-:W-:Y:S05]  /*65a0*/  BSYNC B1 ;  /* 0x0000000000017941 */ /* 0x000fea0003800000 */
.L_x_232:
        /* <DEDUP_REMOVED lines=9> */
.L_x_235:
[----:B------:R-:W-:Y:S05]  /*6640*/  BSYNC B1 ;  /* 0x0000000000017941 */ /* 0x000fea0003800000 */
.L_x_234:
        /* <DEDUP_REMOVED lines=9> */
.L_x_237:
[----:B------:R-:W-:Y:S05]  /*66e0*/  BSYNC B1 ;  /* 0x0000000000017941 */ /* 0x000fea0003800000 */
.L_x_236:
        /* <DEDUP_REMOVED lines=10> */
.L_x_239:
[----:B------:R-:W-:Y:S05]  /*6790*/  BSYNC B1 ;  /* 0x0000000000017941 */ /* 0x000fea0003800000 */
.L_x_238:
        /* <DEDUP_REMOVED lines=10> */
.L_x_241:
[----:B------:R-:W-:Y:S05]  /*6840*/  BSYNC B1 ;  /* 0x0000000000017941 */ /* 0x000fea0003800000 */
.L_x_240:
        /* <DEDUP_REMOVED lines=9> */
.L_x_243:
[----:B------:R-:W-:Y:S05]  /*68e0*/  BSYNC B1 ;  /* 0x0000000000017941 */ /* 0x000fea0003800000 */
.L_x_242:
        /* <DEDUP_REMOVED lines=9> */
.L_x_245:
[----:B------:R-:W-:Y:S05]  /*6980*/  BSYNC B1 ;  /* 0x0000000000017941 */ /* 0x000fea0003800000 */
.L_x_244:
        /* <DEDUP_REMOVED lines=10> */
.L_x_247:
[----:B------:R-:W-:Y:S05]  /*6a30*/  BSYNC B1 ;  /* 0x0000000000017941 */ /* 0x000fea0003800000 */
.L_x_246:
        /* <DEDUP_REMOVED lines=10> */
.L_x_249:
[----:B------:R-:W-:Y:S05]  /*6ae0*/  BSYNC B1 ;  /* 0x0000000000017941 */ /* 0x000fea0003800000 */
.L_x_248:
        /* <DEDUP_REMOVED lines=9> */
.L_x_251:
[----:B------:R-:W-:Y:S05]  /*6b80*/  BSYNC B1 ;  /* 0x0000000000017941 */ /* 0x000fea0003800000 */
.L_x_250:
        /* <DEDUP_REMOVED lines=9> */
.L_x_253:
[----:B------:R-:W-:Y:S05]  /*6c20*/  BSYNC B1 ;  /* 0x0000000000017941 */ /* 0x000fea0003800000 */
.L_x_252:
        /* <DEDUP_REMOVED lines=10> */
.L_x_255:
[----:B------:R-:W-:Y:S05]  /*6cd0*/  BSYNC B1 ;  /* 0x0000000000017941 */ /* 0x000fea0003800000 */
.L_x_254:
        /* <DEDUP_REMOVED lines=10> */
.L_x_257:
[----:B------:R-:W-:Y:S05]  /*6d80*/  BSYNC B1 ;  /* 0x0000000000017941 */ /* 0x000fea0003800000 */
.L_x_256:
        /* <DEDUP_REMOVED lines=9> */
.L_x_259:
[----:B------:R-:W-:Y:S05]  /*6e20*/  BSYNC B1 ;  /* 0x0000000000017941 */ /* 0x000fea0003800000 */
.L_x_258:
        /* <DEDUP_REMOVED lines=9> */
.L_x_261:
[----:B------:R-:W-:Y:S05]  /*6ec0*/  BSYNC B1 ;  /* 0x0000000000017941 */ /* 0x000fea0003800000 */
.L_x_260:
        /* <DEDUP_REMOVED lines=10> */
.L_x_263:
[----:B------:R-:W-:Y:S05]  /*6f70*/  BSYNC B1 ;  /* 0x0000000000017941 */ /* 0x000fea0003800000 */
.L_x_262:
        /* <DEDUP_REMOVED lines=10> */
.L_x_265:
[----:B------:R-:W-:Y:S05]  /*7020*/  BSYNC B1 ;  /* 0x0000000000017941 */ /* 0x000fea0003800000 */
.L_x_264:
        /* <DEDUP_REMOVED lines=9> */
.L_x_267:
[----:B------:R-:W-:Y:S05]  /*70c0*/  BSYNC B1 ;  /* 0x0000000000017941 */ /* 0x000fea0003800000 */
.L_x_266:
        /* <DEDUP_REMOVED lines=9> */
.L_x_269:
[----:B------:R-:W-:Y:S05]  /*7160*/  BSYNC B1 ;  /* 0x0000000000017941 */ /* 0x000fea0003800000 */
.L_x_268:
        /* <DEDUP_REMOVED lines=10> */
.L_x_271:
[----:B------:R-:W-:Y:S05]  /*7210*/  BSYNC B1 ;  /* 0x0000000000017941 */ /* 0x000fea0003800000 */
.L_x_270:
        /* <DEDUP_REMOVED lines=10> */
.L_x_273:
[----:B------:R-:W-:Y:S05]  /*72c0*/  BSYNC B1 ;  /* 0x0000000000017941 */ /* 0x000fea0003800000 */
.L_x_272:
        /* <DEDUP_REMOVED lines=9> */
.L_x_275:
[----:B------:R-:W-:Y:S05]  /*7360*/  BSYNC B1 ;  /* 0x0000000000017941 */ /* 0x000fea0003800000 */
.L_x_274:
        /* <DEDUP_REMOVED lines=9> */
.L_x_277:
[----:B------:R-:W-:Y:S05]  /*7400*/  BSYNC B1 ;  /* 0x0000000000017941 */ /* 0x000fea0003800000 */
.L_x_276:
        /* <DEDUP_REMOVED lines=10> */
.L_x_279:
[----:B------:R-:W-:Y:S05]  /*74b0*/  BSYNC B1 ;  /* 0x0000000000017941 */ /* 0x000fea0003800000 */
.L_x_278:
        /* <DEDUP_REMOVED lines=10> */
.L_x_281:
[----:B------:R-:W-:Y:S05]  /*7560*/  BSYNC B1 ;  /* 0x0000000000017941 */ /* 0x000fea0003800000 */
.L_x_280:
[----:B01---5:R-:W-:Y:S01]  /*7570*/  LOP3.LUT R6, R152, 0xffffe000, RZ, 0xc0, !PT ;  /* 0xffffe00098067812 */ /* 0x023fe200078ec0ff */
        /* <DEDUP_REMOVED lines=8> */
.L_x_283:
[----:B------:R-:W-:Y:S05]  /*7600*/  BSYNC B1 ;  /* 0x0000000000017941 */ /* 0x000fea0003800000 */
.L_x_282:
[----:B0-2--5:R-:W-:Y:S01]  /*7610*/  LOP3.LUT R4, R152, 0xffffe000, RZ, 0xc0, !PT ;  /* 0xffffe00098047812 */ /* 0x025fe200078ec0ff */
[----:B------:R-:W-:Y:S01]  /*7620*/  @P1 IMAD.MOV.U32 R5, RZ, RZ, R11 ;  /* 0x000000ffff051224 */ /* 0x000fe200078e000b */
[----:B------:R-:W-:Y:S01]  /*7630*/  ISETP.GT.AND P0, PT, R0, 0x8, P0 ;  /* 0x000000080000780c */ /* 0x000fe20000704270 */
[----:B------:R-:W-:Y:S02]  /*7640*/  BSSY B1, `(.L_x_284) ;  /* 0x0000008000017945 */ /* 0x000fe40003800000 */
[----:B------:R-:W-:Y:S01]  /*7650*/  FMUL R3, R4, R155 ;  /* 0x0000009b04037220 */ /* 0x000fe20000400000 */
[----:B------:R-:W-:-:S03]  /*7660*/  @P1 IMAD.MOV.U32 R4, RZ, RZ, R10 ;  /* 0x000000ffff041224 */ /* 0x000fc600078e000a */
[----:B------:R-:W-:-:S05]  /*7670*/  FFMA R3, R150, R154, R3 ;  /* 0x0000009a96037223 */ /* 0x000fca0000000003 */
[----:B------:R-:W-:-:S05]  /*7680*/  F2FP.TF32.F32.PACK_B R3, R3 ;  /* 0x00000003ff03723e */ /* 0x000fca00024050ff */
[----:B------:R0:W-:Y:S01]  /*7690*/  @P1 STG.E desc[UR36][R4.64+0x3e0], R3 ;  /* 0x0003e00304001986 */ /* 0x0001e2000c101924 */
[----:B------:R-:W-:Y:S05]  /*76a0*/  @!P0 BRA `(.L_x_285) ;  /* 0x0000000000048947 */ /* 0x000fea0003800000 */
[----:B------:R2:W5:Y:S02]  /*76b0*/  LDG.E.LTC128B R152, desc[UR36][R8.64+0x3e4] ;  /* 0x0003e42408987981 */ /* 0x000564000c1e1920 */
.L_x_285:
[----:B------:R-:W-:Y:S05]  /*76c0*/  BSYNC B1 ;  /* 0x0000000000017941 */ /* 0x000fea0003800000 */
.L_x_284:
[----:B------:R-:W-:Y:S05]  /*76d0*/  @!P0 BRA `(.L_x_286) ;  /* 0x0000002400308947 */ /* 0x000fea0003800000 */
[----:B-----5:R-:W-:-:S05]  /*76e0*/  LOP3.LUT R152, R152, 0xffffe000, RZ, 0xc0, !PT ;  /* 0xffffe00098987812 */ /* 0x020fca00078ec0ff */
[----:B------:R-:W-:-:S04]  /*76f0*/  FMUL R152, R152, R155 ;  /* 0x0000009b98987220 */ /* 0x000fc80000400000 */
[----:B------:R-:W-:-:S05]  /*7700*/  FFMA R151, R151, R154, R152 ;  /* 0x0000009a97977223 */ /* 0x000fca0000000098 */
[----:B------:R-:W-:-:S05]  /*7710*/  F2FP.TF32.F32.PACK_B R151, R151 ;  /* 0x00000097ff97723e */ /* 0x000fca00024050ff */
[----:B------:R0:W-:Y:S01]  /*7720*/  STG.E desc[UR36][R10.64+0x3e4], R151 ;  /* 0x0003e4970a007986 */ /* 0x0001e2000c101924 */
[----:B------:R-:W-:Y:S05]  /*7730*/  BRA `(.L_x_286) ;  /* 0x0000002400187947 */ /* 0x000fea0003800000 */
.L_x_33:
[----:B------:R-:W-:Y:S01]  /*7740*/  ISETP.GT.AND P3, PT, R3, 0x1, PT ;  /* 0x000000010300780c */ /* 0x000fe20003f64270 */
[----:B------:R-:W-:Y:S01]  /*7750*/  ULDC.64 UR4, c[0x0][0x5c0] ;  /* 0x0001700000047ab9 */ /* 0x000fe20000000a00 */
[-C--:B------:R-:W-:Y:S01]  /*7760*/  FMUL R9, R24, R154.reuse ;  /* 0x0000009a18097220 */ /* 0x080fe20000400000 */
[----:B------:R-:W-:Y:S01]  /*7770*/  LEA R4, P1, R162, UR4, 0x2 ;  /* 0x00000004a2047c11 */ /* 0x000fe2000f8210ff */
[-C--:B------:R-:W-:Y:S01]  /*7780*/  FMUL R25, R25, R154.reuse ;  /* 0x0000009a19197220 */ /* 0x080fe20000400000 */
[----:B------:R-:W-:Y:S01]  /*7790*/  ISETP.GT.AND P0, PT, R0, RZ, P3 ;  /* 0x000000ff0000720c */ /* 0x000fe20001f04270 */
[-C--:B------:R-:W-:Y:S01]  /*77a0*/  FMUL R13, R26, R154.reuse ;  /* 0x0000009a1a0d7220 */ /* 0x080fe20000400000 */
[----:B------:R-:W-:Y:S01]  /*77b0*/  ISETP.GT.AND P2, PT, R0, 0x8, P2 ;  /* 0x000000080000780c */ /* 0x000fe20001744270 */
[-C--:B------:R-:W-:Y:S01]  /*77c0*/  FMUL R27, R27, R154.reuse ;  /* 0x0000009a1b1b7220 */ /* 0x080fe20000400000 */
[----:B------:R-:W-:Y:S01]  /*77d0*/  LEA.HI.X R5, R162, UR5, R173, 0x2, P1 ;  /* 0x00000005a2057c11 */ /* 0x000fe200088f14ad */
[-C--:B------:R-:W-:Y:S01]  /*77e0*/  FMUL R29, R29, R154.reuse ;  /* 0x0000009a1d1d7220 */ /* 0x080fe20000400000 */
[----:B------:R-:W-:Y:S01]  /*77f0*/  F2FP.TF32.F32.PACK_B R9, R9 ;  /* 0x00000009ff09723e */ /* 0x000fe200024050ff */
[-C--:B------:R-:W-:Y:S01]  /*7800*/  FMUL R31, R31, R154.reuse ;  /* 0x0000009a1f1f7220 */ /* 0x080fe20000400000 */
[C---:B------:R-:W-:Y:S01]  /*7810*/  SHF.L.U64.HI R11, R10.reuse, 0x5, R11 ;  /* 0x000000050a0b7819 */ /* 0x040fe2000001020b */
[----:B------:R-:W-:Y:S01]  /*7820*/  FMUL R33, R33, R154 ;  /* 0x0000009a21217220 */ /* 0x000fe20000400000 */
[----:B------:R-:W-:Y:S01]  /*7830*/  LEA R6, P1, R10, R4, 0x5 ;  /* 0x000000040a067211 */ /* 0x000fe200078228ff */
[----:B------:R0:W-:Y:S01]  /*7840*/  @P4 STG.E desc[UR36][R4.64], R9 ;  /* 0x0000000904004986 */ /* 0x0001e2000c101924 */
[----:B------:R-:W-:Y:S01]  /*7850*/  F2FP.TF32.F32.PACK_B R25, R25 ;  /* 0x00000019ff19723e */ /* 0x000fe200024050ff */
[-C--:B------:R-:W-:Y:S01]  /*7860*/  FMUL R35, R35, R154.reuse ;  /* 0x0000009a23237220 */ /* 0x080fe20000400000 */
[----:B------:R-:W-:Y:S01]  /*7870*/  F2FP.TF32.F32.PACK_B R13, R13 ;  /* 0x0000000dff0d723e */ /* 0x000fe200024050ff */
[----:B------:R-:W-:Y:S01]  /*7880*/  IMAD.X R7, R11, 0x1, R5, P1 ;  /* 0x000000010b077824 */ /* 0x000fe200008e0605 */
[C---:B------:R-:W-:Y:S01]  /*7890*/  ISETP.GT.AND P4, PT, R3.reuse, 0x8, PT ;  /* 0x000000080300780c */ /* 0x040fe20003f84270 */
[----:B------:R-:W-:Y:S01]  /*78a0*/  @P0 STG.E desc[UR36][R4.64+0x4], R25 ;  /* 0x0000041904000986 */ /* 0x000fe2000c101924 */
[----:B------:R-:W-:Y:S01]  /*78b0*/  ISETP.GT.AND P0, PT, R3, 0x9, PT ;  /* 0x000000090300780c */ /* 0x000fe20003f04270 */
[-C--:B------:R-:W-:Y:S01]  /*78c0*/  FMUL R11, R30, R154.reuse ;  /* 0x0000009a1e0b7220 */ /* 0x080fe20000400000 */
[C---:B------:R-:W-:Y:S01]  /*78d0*/  ISETP.GT.AND P3, PT, R0.reuse, 0x8, P3 ;  /* 0x000000080000780c */ /* 0x040fe20001f64270 */
[----:B------:R1:W-:Y:S01]  /*78e0*/  @P2 STG.E desc[UR36][R6.64], R13 ;  /* 0x0000000d06002986 */ /* 0x0003e2000c101924 */
[----:B------:R-:W-:Y:S01]  /*78f0*/  ISETP.GT.AND P1, PT, R0, RZ, P4 ;  /* 0x000000ff0000720c */ /* 0x000fe20002724270 */
[-C--:B0-----:R-:W-:Y:S01]  /*7900*/  FMUL R9, R28, R154.reuse ;  /* 0x0000009a1c097220 */ /* 0x081fe20000400000 */
[C---:B------:R-:W-:Y:S01]  /*7910*/  ISETP.GT.AND P2, PT, R0.reuse, RZ, P0 ;  /* 0x000000ff0000720c */ /* 0x040fe20000744270 */
[-C--:B------:R-:W-:Y:S01]  /*7920*/  FMUL R37, R37, R154.reuse ;  /* 0x0000009a25257220 */ /* 0x080fe20000400000 */
[----:B------:R-:W-:Y:S01]  /*7930*/  ISETP.GT.AND P4, PT, R0, 0x8, P4 ;  /* 0x000000080000780c */ /* 0x000fe20002784270 */
[-C--:B------:R-:W-:Y:S01]  /*7940*/  FMUL R39, R39, R154.reuse ;  /* 0x0000009a27277220 */ /* 0x080fe20000400000 */
[----:B------:R-:W-:Y:S01]  /*7950*/  F2FP.TF32.F32.PACK_B R27, R27 ;  /* 0x0000001bff1b723e */ /* 0x000fe200024050ff */
[-C--:B------:R-:W-:Y:S01]  /*7960*/  FMUL R41, R41, R154.reuse ;  /* 0x0000009a29297220 */ /* 0x080fe20000400000 */
[----:B------:R-:W-:Y:S01]  /*7970*/  F2FP.TF32.F32.PACK_B R9, R9 ;  /* 0x00000009ff09723e */ /* 0x000fe200024050ff */
[-C--:B------:R-:W-:Y:S01]  /*7980*/  FMUL R43, R43, R154.reuse ;  /* 0x0000009a2b2b7220 */ /* 0x080fe20000400000 */
[----:B------:R-:W-:Y:S01]  /*7990*/  F2FP.TF32.F32.PACK_B R29, R29 ;  /* 0x0000001dff1d723e */ /* 0x000fe200024050ff */
[----:B------:R-:W-:Y:S01]  /*79a0*/  @P3 STG.E desc[UR36][R6.64+0x4], R27 ;  /* 0x0000041b06003986 */ /* 0x000fe2000c101924 */
[----:B------:R-:W-:Y:S01]  /*79b0*/  F2FP.TF32.F32.PACK_B R11, R11 ;  /* 0x0000000bff0b723e */ /* 0x000fe200024050ff */
[-C--:B-1----:R-:W-:Y:S01]  /*79c0*/  FMUL R13, R34, R154.reuse ;  /* 0x0000009a220d7220 */ /* 0x082fe20000400000 */
[----:B------:R-:W-:Y:S01]  /*79d0*/  ISETP.GT.AND P3, PT, R3, 0x11, PT ;  /* 0x000000110300780c */ /* 0x000fe20003f64270 */
[----:B------:R0:W-:Y:S01]  /*79e0*/  @P1 STG.E desc[UR36][R4.64+0x20], R9 ;  /* 0x0000200904001986 */ /* 0x0001e2000c101924 */
[C---:B------:R-:W-:Y:S01]  /*79f0*/  ISETP.GT.AND P0, PT, R0.reuse, 0x8, P0 ;  /* 0x000000080000780c */ /* 0x040fe20000704270 */
[-C--:B------:R-:W-:Y:S01]  /*7a00*/  FMUL R45, R45, R154.reuse ;  /* 0x0000009a2d2d7220 */ /* 0x080fe20000400000 */
[----:B------:R-:W-:Y:S01]  /*7a10*/  F2FP.TF32.F32.PACK_B R31, R31 ;  /* 0x0000001fff1f723e */ /* 0x000fe200024050ff */
[----:B------:R-:W-:Y:S01]  /*7a20*/  @P2 STG.E desc[UR36][R4.64+0x24], R29 ;  /* 0x0000241d04002986 */ /* 0x000fe2000c101924 */
[----:B------:R-:W-:Y:S01]  /*7a30*/  ISETP.GT.AND P2, PT, R3, 0x10, PT ;  /* 0x000000100300780c */ /* 0x000fe20003f44270 */
[-C--:B------:R-:W-:Y:S01]  /*7a40*/  FMUL R47, R47, R154.reuse ;  /* 0x0000009a2f2f7220 */ /* 0x080fe20000400000 */
[----:B------:R-:W-:Y:S01]  /*7a50*/  F2FP.TF32.F32.PACK_B R33, R33 ;  /* 0x00000021ff21723e */ /* 0x000fe200024050ff */
[----:B------:R1:W-:Y:S01]  /*7a60*/  @P4 STG.E desc[UR36][R6.64+0x20], R11 ;  /* 0x0000200b06004986 */ /* 0x0003e2000c101924 */
[C---:B------:R-:W-:Y:S01]  /*7a70*/  ISETP.GT.AND P1, PT, R0.reuse, RZ, P2 ;  /* 0x000000ff0000720c */ /* 0x040fe20001724270 */
[-C--:B------:R-:W-:Y:S01]  /*7a80*/  FMUL R49, R49, R154.reuse ;  /* 0x0000009a31317220 */ /* 0x080fe20000400000 */
[----:B------:R-:W-:Y:S01]  /*7a90*/  ISETP.GT.AND P4, PT, R0, RZ, P3 ;  /* 0x000000ff0000720c */ /* 0x000fe20001f84270 */
[-C--:B0-----:R-:W-:Y:S01]  /*7aa0*/  FMUL R9, R32, R154.reuse ;  /* 0x0000009a20097220 */ /* 0x081fe20000400000 */
[----:B------:R-:W-:Y:S01]  /*7ab0*/  ISETP.GT.AND P2, PT, R0, 0x8, P2 ;  /* 0x000000080000780c */ /* 0x000fe20001744270 */
[----:B------:R-:W-:Y:S01]  /*7ac0*/  @P0 STG.E desc[UR36][R6.64+0x24], R31 ;  /* 0x0000241f06000986 */ /* 0x000fe2000c101924 */
[----:B------:R-:W-:Y:S01]  /*7ad0*/  F2FP.TF32.F32.PACK_B R13, R13 ;  /* 0x0000000dff0d723e */ /* 0x000fe200024050ff */
[-C--:B------:R-:W-:Y:S01]  /*7ae0*/  FMUL R51, R51, R154.reuse ;  /* 0x0000009a33337220 */ /* 0x080fe20000400000 */
[----:B------:R-:W-:Y:S01]  /*7af0*/  F2FP.TF32.F32.PACK_B R9, R9 ;  /* 0x00000009ff09723e */ /* 0x000fe200024050ff */
[-C--:B------:R-:W-:Y:S01]  /*7b00*/  FMUL R53, R53, R154.reuse ;  /* 0x0000009a35357220 */ /* 0x080fe20000400000 */
[----:B------:R-:W-:Y:S01]  /*7b10*/  ISETP.GT.AND P0, PT, R3, 0x19, PT ;  /* 0x000000190300780c */ /* 0x000fe20003f04270 */
[-C--:B-1----:R-:W-:Y:S01]  /*7b20*/  FMUL R11, R38, R154.reuse ;  /* 0x0000009a260b7220 */ /* 0x082fe20000400000 */
[C---:B------:R-:W-:Y:S01]  /*7b30*/  ISETP.GT.AND P3, PT, R0.reuse, 0x8, P3 ;  /* 0x000000080000780c */ /* 0x040fe20001f64270 */
[----:B------:R0:W-:Y:S01]  /*7b40*/  @P1 STG.E desc[UR36][R4.64+0x40], R9 ;  /* 0x0000400904001986 */ /* 0x0001e2000c101924 */
[----:B------:R-:W-:Y:S01]  /*7b50*/  F2FP.TF32.F32.PACK_B R35, R35 ;  /* 0x00000023ff23723e */ /* 0x000fe200024050ff */
        /* <DEDUP_REMOVED lines=11> */
[C---:B------:R-:W-:Y:S01]  /*7c10*/  ISETP.GT.AND P4, PT, R0.reuse, 0x8, P4 ;  /* 0x000000080000780c */ /* 0x040fe20002784270 */
[----:B------:R-:W-:Y:S01]  /*7c20*/  @P3 STG.E desc[UR36][R6.64+0x44], R35 ;  /* 0x0000442306003986 */ /* 0x000fe2000c101924 */
[----:B------:R-:W-:Y:S01]  /*7c30*/  ISETP.GT.AND P3, PT, R3, 0x21, PT ;  /* 0x000000210300780c */ /* 0x000fe20003f64270 */
[-C--:B------:R-:W-:Y:S01]  /*7c40*/  FMUL R61, R61, R154.reuse ;  /* 0x0000009a3d3d7220 */ /* 0x080fe20000400000 */
[----:B------:R-:W-:Y:S01]  /*7c50*/  F2FP.TF32.F32.PACK_B R9, R9 ;  /* 0x00000009ff09723e */ /* 0x000fe200024050ff */
[-C--:B------:R-:W-:Y:S01]  /*7c60*/  FMUL R63, R63, R154.reuse ;  /* 0x0000009a3f3f7220 */ /* 0x080fe20000400000 */
[----:B------:R-:W-:Y:S01]  /*7c70*/  ISETP.GT.AND P0, PT, R0, 0x8, P0 ;  /* 0x000000080000780c */ /* 0x000fe20000704270 */
[-C--:B-1----:R-:W-:Y:S01]  /*7c80*/  FMUL R13, R42, R154.reuse ;  /* 0x0000009a2a0d7220 */ /* 0x082fe20000400000 */
[----:B------:R-:W-:Y:S01]  /*7c90*/  F2FP.TF32.F32.PACK_B R39, R39 ;  /* 0x00000027ff27723e */ /* 0x000fe200024050ff */
        /* <DEDUP_REMOVED lines=147> */
[----:B------:R-:W-:Y:S01]  /*85d0*/  ISETP.GT.AND P3, PT, R0, 0x8, P3 ;  /* 0x000000080000780c */ /* 0x000fe20001f64270 */
[-C--:B------:R-:W-:Y:S01]  /*85e0*/  FMUL R131, R131, R154.reuse ;  /* 0x0000009a83837220 */ /* 0x080fe20000400000 */
[----:B------:R-:W-:Y:S01]  /*85f0*/  F2FP.TF32.F32.PACK_B R9, R9 ;  /* 0x00000009ff09723e */ /* 0x000fe200024050ff */
[-C--:B------:R-:W-:Y:S01]  /*8600*/  FMUL R133, R133, R154.reuse ;  /* 0x0000009a85857220 */ /* 0x080fe20000400000 */
[----:B------:R-:W-:Y:S01]  /*8610*/  ISETP.GT.AND P0, PT, R3, 0x59, PT ;  /* 0x000000590300780c */ /* 0x000fe20003f04270 */
        /* <DEDUP_REMOVED lines=25> */
[C---:B------:R-:W-:Y:S01]  /*87b0*/  ISETP.GT.AND P1, PT, R0.reuse, RZ, P3 ;  /* 0x000000ff0000720c */ /* 0x040fe20001f24270 */
[-C--:B------:R-:W-:Y:S01]  /*87c0*/  FMUL R145, R145, R154.reuse ;  /* 0x0000009a91917220 */ /* 0x080fe20000400000 */
[C---:B------:R-:W-:Y:S01]  /*87d0*/  ISETP.GT.AND P3, PT, R0.reuse, 0x8, P3 ;  /* 0x000000080000780c */ /* 0x040fe20001f64270 */
[----:B------:R-:W-:Y:S01]  /*87e0*/  @P2 STG.E desc[UR36][R4.64+0x164], R69 ;  /* 0x0001644504002986 */ /* 0x000fe2000c101924 */
[----:B------:R-:W-:Y:S01]  /*87f0*/  ISETP.GT.AND P2, PT, R3, 0x61, PT ;  /* 0x000000610300780c */ /* 0x000fe20003f44270 */
[-C--:B------:R-:W-:Y:S01]  /*8800*/  FMUL R147, R147, R154.reuse ;  /* 0x0000009a93937220 */ /* 0x080fe20000400000 */
[----:B------:R-:W-:Y:S01]  /*8810*/  F2FP.TF32.F32.PACK_B R13, R13 ;  /* 0x0000000dff0d723e */ /* 0x000fe200024050ff */
[----:B------:R1:W-:Y:S01]  /*8820*/  @P4 STG.E desc[UR36][R6.64+0x160], R11 ;  /* 0x0001600b06004986 */ /* 0x0003e2000c101924 */
[C---:B------:R-:W-:Y:S01]  /*8830*/  ISETP.GT.AND P4, PT, R0.reuse, RZ, P2 ;  /* 0x000000ff0000720c */ /* 0x040fe20001784270 */
[-C--:B------:R-:W-:Y:S01]  /*8840*/  FMUL R149, R149, R154.reuse ;  /* 0x0000009a95957220 */ /* 0x080fe20000400000 */
[----:B------:R-:W-:Y:S01]  /*8850*/  ISETP.GT.AND P2, PT, R0, 0x8, P2 ;  /* 0x000000080000780c */ /* 0x000fe20001744270 */
[-C--:B0-----:R-:W-:Y:S01]  /*8860*/  FMUL R9, R72, R154.reuse ;  /* 0x0000009a48097220 */ /* 0x081fe20000400000 */
[----:B------:R-:W-:Y:S01]  /*8870*/  @P0 STG.E desc[UR36][R6.64+0x164], R71 ;  /* 0x0001644706000986 */ /* 0x000fe2000c101924 */
[----:B------:R-:W-:Y:S01]  /*8880*/  ISETP.GT.AND P0, PT, R3, 0x69, PT ;  /* 0x000000690300780c */ /* 0x000fe20003f04270 */
[----:B------:R-:W-:Y:S01]  /*8890*/  FMUL R151, R151, R154 ;  /* 0x0000009a97977220 */ /* 0x000fe20000400000 */
[----:B------:R-:W-:-:S02]  /*88a0*/  F2FP.TF32.F32.PACK_B R89, R89 ;  /* 0x00000059ff59723e */ /* 0x000fc400024050ff */
[----:B------:R-:W-:Y:S01]  /*88b0*/  F2FP.TF32.F32.PACK_B R9, R9 ;  /* 0x00000009ff09723e */ /* 0x000fe200024050ff */
[----:B-1----:R-:W-:Y:S01]  /*88c0*/  FMUL R11, R78, R154 ;  /* 0x0000009a4e0b7220 */ /* 0x002fe20000400000 */
[----:B------:R-:W-:-:S03]  /*88d0*/  F2FP.TF32.F32.PACK_B R91, R91 ;  /* 0x0000005bff5b723e */ /* 0x000fc600024050ff */
[----:B------:R0:W-:Y:S01]  /*88e0*/  @P1 STG.E desc[UR36][R4.64+0x180], R9 ;  /* 0x0001800904001986 */ /* 0x0001e2000c101924 */
[C---:B------:R-:W-:Y:S02]  /*88f0*/  ISETP.GT.AND P1, PT, R3.reuse, 0x68, PT ;  /* 0x000000680300780c */ /* 0x040fe40003f24270 */
[----:B------:R-:W-:Y:S01]  /*8900*/  F2FP.TF32.F32.PACK_B R11, R11 ;  /* 0x0000000bff0b723e */ /* 0x000fe200024050ff */
[----:B------:R-:W-:Y:S01]  /*8910*/  @P4 STG.E desc[UR36][R4.64+0x184], R73 ;  /* 0x0001844904004986 */ /* 0x000fe2000c101924 */
[C---:B------:R-:W-:Y:S02]  /*8920*/  ISETP.GT.AND P4, PT, R0.reuse, RZ, P1 ;  /* 0x000000ff0000720c */ /* 0x040fe40000f84270 */
[C---:B------:R-:W-:Y:S01]  /*8930*/  ISETP.GT.AND P1, PT, R0.reuse, 0x8, P1 ;  /* 0x000000080000780c */ /* 0x040fe20000f24270 */
[----:B------:R1:W-:Y:S01]  /*8940*/  @P3 STG.E desc[UR36][R6.64+0x180], R13 ;  /* 0x0001800d06003986 */ /* 0x0003e2000c101924 */
[----:B------:R-:W-:Y:S02]  /*8950*/  ISETP.GT.AND P3, PT, R0, RZ, P0 ;  /* 0x000000ff0000720c */ /* 0x000fe40000764270 */
[----:B------:R-:W-:Y:S01]  /*8960*/  F2FP.TF32.F32.PACK_B R93, R93 ;  /* 0x0000005dff5d723e */ /* 0x000fe200024050ff */
[----:B0-----:R-:W-:Y:S01]  /*8970*/  FMUL R9, R76, R154 ;  /* 0x0000009a4c097220 */ /* 0x001fe20000400000 */
[----:B------:R-:W-:Y:S01]  /*8980*/  @P2 STG.E desc[UR36][R6.64+0x184], R75 ;  /* 0x0001844b06002986 */ /* 0x000fe2000c101924 */
[----:B------:R-:W-:-:S02]  /*8990*/  ISETP.GT.AND P2, PT, R3, 0x70, PT ;  /* 0x000000700300780c */ /* 0x000fc40003f44270 */
[----:B------:R-:W-:Y:S02]  /*89a0*/  F2FP.TF32.F32.PACK_B R95, R95 ;  /* 0x0000005fff5f723e */ /* 0x000fe400024050ff */
[----:B------:R-:W-:Y:S01]  /*89b0*/  F2FP.TF32.F32.PACK_B R9, R9 ;  /* 0x00000009ff09723e */ /* 0x000fe200024050ff */
[----:B-1----:R-:W-:Y:S01]  /*89c0*/  FMUL R13, R82, R154 ;  /* 0x0000009a520d7220 */ /* 0x002fe20000400000 */
[----:B------:R-:W-:-:S03]  /*89d0*/  F2FP.TF32.F32.PACK_B R97, R97 ;  /* 0x00000061ff61723e */ /* 0x000fc600024050ff */
[----:B------:R0:W-:Y:S01]  /*89e0*/  @P4 STG.E desc[UR36][R4.64+0x1a0], R9 ;  /* 0x0001a00904004986 */ /* 0x0001e2000c101924 */
[C---:B------:R-:W-:Y:S02]  /*89f0*/  ISETP.GT.AND P4, PT, R0.reuse, RZ, P2 ;  /* 0x000000ff0000720c */ /* 0x040fe40001784270 */
[C---:B------:R-:W-:Y:S01]  /*8a00*/  ISETP.GT.AND P2, PT, R0.reuse, 0x8, P2 ;  /* 0x000000080000780c */ /* 0x040fe20001744270 */
[----:B------:R-:W-:Y:S01]  /*8a10*/  @P3 STG.E desc[UR36][R4.64+0x1a4], R77 ;  /* 0x0001a44d04003986 */ /* 0x000fe2000c101924 */
[C---:B------:R-:W-:Y:S02]  /*8a20*/  ISETP.GT.AND P3, PT, R0.reuse, 0x8, P0 ;  /* 0x000000080000780c */ /* 0x040fe40000764270 */
[----:B------:R-:W-:Y:S01]  /*8a30*/  ISETP.GT.AND P0, PT, R3, 0x71, PT ;  /* 0x000000710300780c */ /* 0x000fe20003f04270 */
[----:B------:R1:W-:Y:S01]  /*8a40*/  @P1 STG.E desc[UR36][R6.64+0x1a0], R11 ;  /* 0x0001a00b06001986 */ /* 0x0003e2000c101924 */
[----:B------:R-:W-:Y:S02]  /*8a50*/  F2FP.TF32.F32.PACK_B R13, R13 ;  /* 0x0000000dff0d723e */ /* 0x000fe400024050ff */
[----:B------:R-:W-:Y:S01]  /*8a60*/  ISETP.GT.AND P1, PT, R0, RZ, P0 ;  /* 0x000000ff0000720c */ /* 0x000fe20000724270 */
[----:B0-----:R-:W-:Y:S01]  /*8a70*/  FMUL R9, R80, R154 ;  /* 0x0000009a50097220 */ /* 0x001fe20000400000 */
[----:B------:R-:W-:-:S02]  /*8a80*/  F2FP.TF32.F32.PACK_B R99, R99 ;  /* 0x00000063ff63723e */ /* 0x000fc400024050ff */
[----:B------:R-:W-:Y:S02]  /*8a90*/  F2FP.TF32.F32.PACK_B R101, R101 ;  /* 0x00000065ff65723e */ /* 0x000fe400024050ff */
[----:B------:R-:W-:Y:S01]  /*8aa0*/  F2FP.TF32.F32.PACK_B R9, R9 ;  /* 0x00000009ff09723e */ /* 0x000fe200024050ff */
[----:B------:R-:W-:Y:S01]  /*8ab0*/  @P3 STG.E desc[UR36][R6.64+0x1a4], R79 ;  /* 0x0001a44f06003986 */ /* 0x000fe2000c101924 */
[----:B------:R-:W-:Y:S01]  /*8ac0*/  ISETP.GT.AND P3, PT, R0, 0x8, P0 ;  /* 0x000000080000780c */ /* 0x000fe20000764270 */
[----:B-1----:R-:W-:Y:S01]  /*8ad0*/  FMUL R11, R86, R154 ;  /* 0x0000009a560b7220 */ /* 0x002fe20000400000 */
[C---:B------:R-:W-:Y:S01]  /*8ae0*/  ISETP.GT.AND P0, PT, R3.reuse, 0x79, PT ;  /* 0x000000790300780c */ /* 0x040fe20003f04270 */
[----:B------:R0:W-:Y:S01]  /*8af0*/  @P4 STG.E desc[UR36][R4.64+0x1c0], R9 ;  /* 0x0001c00904004986 */ /* 0x0001e2000c101924 */
[----:B------:R-:W-:Y:S02]  /*8b00*/  F2FP.TF32.F32.PACK_B R103, R103 ;  /* 0x00000067ff67723e */ /* 0x000fe400024050ff */
[----:B------:R-:W-:Y:S01]  /*8b10*/  F2FP.TF32.F32.PACK_B R11, R11 ;  /* 0x0000000bff0b723e */ /* 0x000fe200024050ff */
[----:B------:R-:W-:Y:S01]  /*8b20*/  @P1 STG.E desc[UR36][R4.64+0x1c4], R81 ;  /* 0x0001c45104001986 */ /* 0x000fe2000c101924 */
[----:B------:R-:W-:-:S02]  /*8b30*/  ISETP.GT.AND P1, PT, R3, 0x78, PT ;  /* 0x000000780300780c */ /* 0x000fc40003f24270 */
[----:B------:R-:W-:Y:S01]  /*8b40*/  F2FP.TF32.F32.PACK_B R105, R105 ;  /* 0x00000069ff69723e */ /* 0x000fe200024050ff */
[----:B------:R1:W-:Y:S01]  /*8b50*/  @P2 STG.E desc[UR36][R6.64+0x1c0], R13 ;  /* 0x0001c00d06002986 */ /* 0x0003e2000c101924 */
[C---:B------:R-:W-:Y:S02]  /*8b60*/  ISETP.GT.AND P4, PT, R0.reuse, RZ, P1 ;  /* 0x000000ff0000720c */ /* 0x040fe40000f84270 */
[----:B------:R-:W-:Y:S01]  /*8b70*/  ISETP.GT.AND P2, PT, R0, RZ, P0 ;  /* 0x000000ff0000720c */ /* 0x000fe20000744270 */
[----:B0-----:R-:W-:Y:S01]  /*8b80*/  FMUL R9, R84, R154 ;  /* 0x0000009a54097220 */ /* 0x001fe20000400000 */
[C---:B------:R-:W-:Y:S01]  /*8b90*/  ISETP.GT.AND P1, PT, R0.reuse, 0x8, P1 ;  /* 0x000000080000780c */ /* 0x040fe20000f24270 */
[----:B------:R-:W-:Y:S01]  /*8ba0*/  @P3 STG.E desc[UR36][R6.64+0x1c4], R83 ;  /* 0x0001c45306003986 */ /* 0x000fe2000c101924 */
[----:B------:R-:W-:Y:S02]  /*8bb0*/  ISETP.GT.AND P3, PT, R0, 0x8, P0 ;  /* 0x000000080000780c */ /* 0x000fe40000764270 */
[----:B------:R-:W-:-:S02]  /*8bc0*/  F2FP.TF32.F32.PACK_B R9, R9 ;  /* 0x00000009ff09723e */ /* 0x000fc400024050ff */
[C---:B------:R-:W-:Y:S01]  /*8bd0*/  ISETP.GT.AND P0, PT, R3.reuse, 0x81, PT ;  /* 0x000000810300780c */ /* 0x040fe20003f04270 */
[----:B-1----:R-:W-:Y:S01]  /*8be0*/  FMUL R13, R90, R154 ;  /* 0x0000009a5a0d7220 */ /* 0x002fe20000400000 */
[----:B------:R-:W-:Y:S01]  /*8bf0*/  F2FP.TF32.F32.PACK_B R107, R107 ;  /* 0x0000006bff6b723e */ /* 0x000fe200024050ff */
[----:B------:R0:W-:Y:S01]  /*8c00*/  @P4 STG.E desc[UR36][R4.64+0x1e0], R9 ;  /* 0x0001e00904004986 */ /* 0x0001e2000c101924 */
[----:B------:R-:W-:Y:S02]  /*8c10*/  F2FP.TF32.F32.PACK_B R109, R109 ;  /* 0x0000006dff6d723e */ /* 0x000fe400024050ff */
[----:B------:R-:W-:Y:S01]  /*8c20*/  F2FP.TF32.F32.PACK_B R13, R13 ;  /* 0x0000000dff0d723e */ /* 0x000fe200024050ff */
[----:B------:R-:W-:Y:S01]  /*8c30*/  @P2 STG.E desc[UR36][R4.64+0x1e4], R85 ;  /* 0x0001e45504002986 */ /* 0x000fe2000c101924 */
[----:B------:R-:W-:Y:S02]  /*8c40*/  ISETP.GT.AND P2, PT, R3, 0x80, PT ;  /* 0x000000800300780c */ /* 0x000fe40003f44270 */
[----:B------:R-:W-:Y:S01]  /*8c50*/  F2FP.TF32.F32.PACK_B R111, R111 ;  /* 0x0000006fff6f723e */ /* 0x000fe200024050ff */
[----:B------:R1:W-:Y:S01]  /*8c60*/  @P1 STG.E desc[UR36][R6.64+0x1e0], R11 ;  /* 0x0001e00b06001986 */ /* 0x0003e2000c101924 */
[----:B------:R-:W-:-:S02]  /*8c70*/  ISETP.GT.AND P4, PT, R0, RZ, P2 ;  /* 0x000000ff0000720c */ /* 0x000fc40001784270 */
[----:B------:R-:W-:Y:S01]  /*8c80*/  ISETP.GT.AND P1, PT, R0, RZ, P0 ;  /* 0x000000ff0000720c */ /* 0x000fe20000724270 */
[-C--:B0-----:R-:W-:Y:S01]  /*8c90*/  FMUL R9, R88, R154.reuse ;  /* 0x0000009a58097220 */ /* 0x081fe20000400000 */
[C---:B------:R-:W-:Y:S01]  /*8ca0*/  ISETP.GT.AND P2, PT, R0.reuse, 0x8, P2 ;  /* 0x000000080000780c */ /* 0x040fe20001744270 */
[----:B------:R-:W-:Y:S01]  /*8cb0*/  @P3 STG.E desc[UR36][R6.64+0x1e4], R87 ;  /* 0x0001e45706003986 */ /* 0x000fe2000c101924 */
[----:B------:R-:W-:Y:S02]  /*8cc0*/  ISETP.GT.AND P3, PT, R0, 0x8, P0 ;  /* 0x000000080000780c */ /* 0x000fe40000764270 */
[----:B------:R-:W-:Y:S02]  /*8cd0*/  F2FP.TF32.F32.PACK_B R9, R9 ;  /* 0x00000009ff09723e */ /* 0x000fe400024050ff */
[----:B------:R-:W-:Y:S01]  /*8ce0*/  ISETP.GT.AND P0, PT, R3, 0x89, PT ;  /* 0x000000890300780c */ /* 0x000fe20003f04270 */
[----:B-1----:R-:W-:Y:S01]  /*8cf0*/  FMUL R11, R94, R154 ;  /* 0x0000009a5e0b7220 */ /* 0x002fe20000400000 */
[----:B------:R-:W-:Y:S01]  /*8d00*/  F2FP.TF32.F32.PACK_B R113, R113 ;  /* 0x00000071ff71723e */ /* 0x000fe200024050ff */
[----:B------:R0:W-:Y:S01]  /*8d10*/  @P4 STG.E desc[UR36][R4.64+0x200], R9 ;  /* 0x0002000904004986 */ /* 0x0001e2000c101924 */
[----:B------:R-:W-:-:S02]  /*8d20*/  F2FP.TF32.F32.PACK_B R115, R115 ;  /* 0x00000073ff73723e */ /* 0x000fc400024050ff */
[----:B------:R-:W-:Y:S01]  /*8d30*/  F2FP.TF32.F32.PACK_B R11, R11 ;  /* 0x0000000bff0b723e */ /* 0x000fe200024050ff */
[----:B------:R-:W-:Y:S01]  /*8d40*/  @P1 STG.E desc[UR36][R4.64+0x204], R89 ;  /* 0x0002045904001986 */ /* 0x000fe2000c101924 */
[----:B------:R-:W-:Y:S02]  /*8d50*/  ISETP.GT.AND P1, PT, R3, 0x88, PT ;  /* 0x000000880300780c */ /* 0x000fe40003f24270 */
[----:B------:R-:W-:Y:S01]  /*8d60*/  F2FP.TF32.F32.PACK_B R117, R117 ;  /* 0x00000075ff75723e */ /* 0x000fe200024050ff */
[----:B------:R1:W-:Y:S01]  /*8d70*/  @P2 STG.E desc[UR36][R6.64+0x200], R13 ;  /* 0x0002000d06002986 */ /* 0x0003e2000c101924 */
[C---:B------:R-:W-:Y:S02]  /*8d80*/  ISETP.GT.AND P4, PT, R0.reuse, RZ, P1 ;  /* 0x000000ff0000720c */ /* 0x040fe40000f84270 */
[----:B------:R-:W-:Y:S01]  /*8d90*/  ISETP.GT.AND P2, PT, R0, RZ, P0 ;  /* 0x000000ff0000720c */ /* 0x000fe20000744270 */
[----:B0-----:R-:W-:Y:S01]  /*8da0*/  FMUL R9, R92, R154 ;  /* 0x0000009a5c097220 */ /* 0x001fe20000400000 */
[C---:B------:R-:W-:Y:S01]  /*8db0*/  ISETP.GT.AND P1, PT, R0.reuse, 0x8, P1 ;  /* 0x000000080000780c */ /* 0x040fe20000f24270 */
[----:B------:R-:W-:Y:S01]  /*8dc0*/  @P3 STG.E desc[UR36][R6.64+0x204], R91 ;  /* 0x0002045b06003986 */ /* 0x000fe2000c101924 */
[----:B------:R-:W-:-:S02]  /*8dd0*/  ISETP.GT.AND P3, PT, R0, 0x8, P0 ;  /* 0x000000080000780c */ /* 0x000fc40000764270 */
[----:B------:R-:W-:Y:S02]  /*8de0*/  F2FP.TF32.F32.PACK_B R9, R9 ;  /* 0x00000009ff09723e */ /* 0x000fe400024050ff */
[C---:B------:R-:W-:Y:S01]  /*8df0*/  ISETP.GT.AND P0, PT, R3.reuse, 0x91, PT ;  /* 0x000000910300780c */ /* 0x040fe20003f04270 */
[----:B-1----:R-:W-:Y:S01]  /*8e00*/  FMUL R13, R98, R154 ;  /* 0x0000009a620d7220 */ /* 0x002fe20000400000 */
[----:B------:R-:W-:Y:S01]  /*8e10*/  F2FP.TF32.F32.PACK_B R119, R119 ;  /* 0x00000077ff77723e */ /* 0x000fe200024050ff */
        /* <DEDUP_REMOVED lines=89> */
[----:B------:R-:W-:-:S03]  /*93b0*/  ISETP.GT.AND P1, PT, R3, 0xb8, PT ;  /* 0x000000b80300780c */ /* 0x000fc60003f24270 */
[----:B------:R1:W-:Y:S01]  /*93c0*/  @P2 STG.E desc[UR36][R6.64+0x2c0], R13 ;  /* 0x0002c00d06002986 */ /* 0x0003e2000c101924 */
[C---:B------:R-:W-:Y:S02]  /*93d0*/  ISETP.GT.AND P4, PT, R0.reuse, RZ, P1 ;  /* 0x000000ff0000720c */ /* 0x040fe40000f84270 */
[----:B------:R-:W-:Y:S01]  /*93e0*/  ISETP.GT.AND P2, PT, R0, RZ, P0 ;  /* 0x000000ff0000720c */ /* 0x000fe20000744270 */
[-C--:B0-----:R-:W-:Y:S01]  /*93f0*/  FMUL R9, R116, R154.reuse ;  /* 0x0000009a74097220 */ /* 0x081fe20000400000 */
[C---:B------:R-:W-:Y:S01]  /*9400*/  ISETP.GT.AND P1, PT, R0.reuse, 0x8, P1 ;  /* 0x000000080000780c */ /* 0x040fe20000f24270 */
[----:B------:R-:W-:Y:S01]  /*9410*/  @P3 STG.E desc[UR36][R6.64+0x2c4], R115 ;  /* 0x0002c47306003986 */ /* 0x000fe2000c101924 */
[----:B------:R-:W-:Y:S02]  /*9420*/  ISETP.GT.AND P3, PT, R0, 0x8, P0 ;  /* 0x000000080000780c */ /* 0x000fe40000764270 */
[----:B------:R-:W-:Y:S02]  /*9430*/  F2FP.TF32.F32.PACK_B R9, R9 ;  /* 0x00000009ff09723e */ /* 0x000fe400024050ff */
[----:B------:R-:W-:Y:S01]  /*9440*/  ISETP.GT.AND P0, PT, R3, 0xc1, PT ;  /* 0x000000c10300780c */ /* 0x000fe20003f04270 */
[----:B-1----:R-:W-:-:S02]  /*9450*/  FMUL R13, R122, R154 ;  /* 0x0000009a7a0d7220 */ /* 0x002fc40000400000 */
[----:B------:R0:W-:Y:S03]  /*9460*/  @P4 STG.E desc[UR36][R4.64+0x2e0], R9 ;  /* 0x0002e00904004986 */ /* 0x0001e6000c101924 */
        /* <DEDUP_REMOVED lines=93> */
[----:B------:R-:W-:Y:S02]  /*9a40*/  ISETP.GT.AND P0, PT, R3, 0xf9, PT ;  /* 0x000000f90300780c */ /* 0x000fe40003f04270 */
[----:B------:R-:W-:Y:S02]  /*9a50*/  F2FP.TF32.F32.PACK_B R9, R9 ;  /* 0x00000009ff09723e */ /* 0x000fe400024050ff */
[----:B------:R-:W-:Y:S01]  /*9a60*/  ISETP.GT.AND P3, PT, R0, 0x8, P3 ;  /* 0x000000080000780c */ /* 0x000fe20001f64270 */
[----:B-1----:R-:W-:-:S02]  /*9a70*/  FMUL R11, R150, R154 ;  /* 0x0000009a960b7220 */ /* 0x002fc40000400000 */
[----:B------:R-:W-:Y:S01]  /*9a80*/  @P4 STG.E desc[UR36][R4.64+0x3c0], R13 ;  /* 0x0003c00d04004986 */ /* 0x000fe2000c101924 */
[----:B------:R-:W-:Y:S01]  /*9a90*/  ISETP.GT.AND P4, PT, R3, 0xf8, PT ;  /* 0x000000f80300780c */ /* 0x000fe20003f84270 */
[----:B------:R-:W-:Y:S01]  /*9aa0*/  FMUL R3, R148, R154 ;  /* 0x0000009a94037220 */ /* 0x000fe20000400000 */
[----:B------:R-:W-:Y:S01]  /*9ab0*/  F2FP.TF32.F32.PACK_B R11, R11 ;  /* 0x0000000bff0b723e */ /* 0x000fe200024050ff */
[----:B------:R-:W-:Y:S01]  /*9ac0*/  @P1 STG.E desc[UR36][R4.64+0x3c4], R145 ;  /* 0x0003c49104001986 */ /* 0x000fe2000c101924 */
[C---:B------:R-:W-:Y:S02]  /*9ad0*/  ISETP.GT.AND P1, PT, R0.reuse, RZ, P0 ;  /* 0x000000ff0000720c */ /* 0x040fe40000724270 */
[C---:B------:R-:W-:Y:S01]  /*9ae0*/  ISETP.GT.AND P0, PT, R0.reuse, 0x8, P0 ;  /* 0x000000080000780c */ /* 0x040fe20000704270 */
[----:B------:R-:W-:Y:S01]  /*9af0*/  @P2 STG.E desc[UR36][R6.64+0x3c0], R9 ;  /* 0x0003c00906002986 */ /* 0x000fe2000c101924 */
[C---:B------:R-:W-:Y:S02]  /*9b00*/  ISETP.GT.AND P2, PT, R0.reuse, RZ, P4 ;  /* 0x000000ff0000720c */ /* 0x040fe40002744270 */
[----:B------:R-:W-:Y:S01]  /*9b10*/  ISETP.GT.AND P4, PT, R0, 0x8, P4 ;  /* 0x000000080000780c */ /* 0x000fe20002784270 */
[----:B------:R-:W-:Y:S01]  /*9b20*/  @P3 STG.E desc[UR36][R6.64+0x3c4], R147 ;  /* 0x0003c49306003986 */ /* 0x000fe2000c101924 */
[----:B------:R-:W-:-:S09]  /*9b30*/  F2FP.TF32.F32.PACK_B R3, R3 ;  /* 0x00000003ff03723e */ /* 0x000fd200024050ff */
[----:B------:R-:W-:Y:S04]  /*9b40*/  @P2 STG.E desc[UR36][R4.64+0x3e0], R3 ;  /* 0x0003e00304002986 */ /* 0x000fe8000c101924 */
[----:B------:R0:W-:Y:S02]  /*9b50*/  @P1 STG.E desc[UR36][R4.64+0x3e4], R149 ;  /* 0x0003e49504001986 */ /* 0x0001e4000c101924 */
[----:B0-----:R-:W-:Y:S02]  /*9b60*/  @P4 IMAD.MOV.U32 R4, RZ, RZ, R6 ;  /* 0x000000ffff044224 */ /* 0x001fe400078e0006 */
[----:B------:R-:W-:-:S05]  /*9b70*/  @P4 IMAD.MOV.U32 R5, RZ, RZ, R7 ;  /* 0x000000ffff054224 */ /* 0x000fca00078e0007 */
[----:B------:R0:W-:Y:S04]  /*9b80*/  @P4 STG.E desc[UR36][R4.64+0x3e0], R11 ;  /* 0x0003e00b04004986 */ /* 0x0001e8000c101924 */
[----:B------:R0:W-:Y:S02]  /*9b90*/  @P0 STG.E desc[UR36][R6.64+0x3e4], R151 ;  /* 0x0003e49706000986 */ /* 0x0001e4000c101924 */
.L_x_286:
[----:B------:R-:W-:Y:S05]  /*9ba0*/  BSYNC B0 ;  /* 0x0000000000007941 */ /* 0x000fea0003800000 */
.L_x_32:
[----:B------:R-:W-:Y:S01]  /*9bb0*/  ULDC UR4, c[0x0][0xc] ;  /* 0x0000030000047ab9 */ /* 0x000fe20000000800 */
[----:B------:R-:W-:Y:S01]  /*9bc0*/  ULDC UR5, c[0x0][0x10] ;  /* 0x0000040000057ab9 */ /* 0x000fe20000000800 */
[----:B0-----:R-:W0:Y:S01]  /*9bd0*/  LDC R3, c[0x0][0x14] ;  /* 0x00000500ff037b82 */ /* 0x001e220000000800 */
[----:B------:R-:W-:Y:S01]  /*9be0*/  UIMAD.WIDE.U32 UR4, UR4, UR5, URZ ;  /* 0x00000005040472a5 */ /* 0x000fe2000f8e003f */
[----:B------:R-:W-:Y:S01]  /*9bf0*/  PRMT R0, RZ, 0x7610, R0 ;  /* 0x00007610ff007816 */ /* 0x000fe20000000000 */
[----:B-----5:R-:W-:Y:S02]  /*9c00*/  IMAD.MOV.U32 R152, RZ, RZ, -0x1 ;  /* 0xffffffffff987424 */ /* 0x020fe400078e00ff */
[----:B------:R-:W-:Y:S02]  /*9c10*/  IMAD.MOV.U32 R23, RZ, RZ, -0x1 ;  /* 0xffffffffff177424 */ /* 0x000fe400078e00ff */
[----:B0-----:R-:W-:-:S04]  /*9c20*/  IMAD.WIDE.U32 R16, R3, UR4, R16 ;  /* 0x0000000403107c25 */ /* 0x001fc8000f8e0010 */
[----:B------:R-:W-:Y:S01]  /*9c30*/  IMAD R3, R3, UR5, RZ ;  /* 0x0000000503037c24 */ /* 0x000fe2000f8e02ff */
[----:B------:R-:W-:Y:S02]  /*9c40*/  ULDC.64 UR4, c[0x0][0x650] ;  /* 0x0001940000047ab9 */ /* 0x000fe40000000a00 */
[----:B------:R-:W-:Y:S01]  /*9c50*/  ISETP.GE.U32.AND P0, PT, R16, UR4, PT ;  /* 0x0000000410007c0c */ /* 0x000fe2000bf06070 */
[----:B------:R-:W-:-:S05]  /*9c60*/  IMAD.IADD R17, R17, 0x1, R3 ;  /* 0x0000000111117824 */ /* 0x000fca00078e0203 */
[----:B------:R-:W-:-:S13]  /*9c70*/  ISETP.GE.U32.AND.EX P0, PT, R17, UR5, PT, P0 ;  /* 0x0000000511007c0c */ /* 0x000fda000bf06100 */
[----:B------:R-:W-:Y:S05]  /*9c80*/  @P0 BRA `(.L_x_287) ;  /* 0x0000000400640947 */ /* 0x000fea0003800000 */
[----:B------:R-:W0:Y:S01]  /*9c90*/  S2R R12, SR_CTAID.X ;  /* 0x00000000000c7919 */ /* 0x000e220000002500 */
[----:B----4-:R-:W4:Y:S01]  /*9ca0*/  LDC.64 R10, c[0x0][0x628] ;  /* 0x00018a00ff0a7b82 */ /* 0x010f220000000a00 */
[----:B------:R-:W-:Y:S01]  /*9cb0*/  ULDC UR4, c[0x0][0x150] ;  /* 0x0000540000047ab9 */ /* 0x000fe20000000800 */
[----:B-123--:R-:W-:Y:S01]  /*9cc0*/  IMAD.MOV.U32 R8, RZ, RZ, R16 ;  /* 0x000000ffff087224 */ /* 0x00efe200078e0010 */
[----:B------:R-:W1:Y:S01]  /*9cd0*/  S2R R24, SR_CTAID.Y ;  /* 0x0000000000187919 */ /* 0x000e620000002600 */
[----:B------:R-:W-:-:S04]  /*9ce0*/  IMAD.MOV.U32 R9, RZ, RZ, R17 ;  /* 0x000000ffff097224 */ /* 0x000fc800078e0011 */
[----:B------:R-:W2:Y:S08]  /*9cf0*/  LDC R21, c[0x0][0x144] ;  /* 0x00005100ff157b82 */ /* 0x000eb00000000800 */
[----:B------:R-:W3:Y:S08]  /*9d00*/  LDC R0, c[0x0][0x630] ;  /* 0x00018c00ff007b82 */ /* 0x000ef00000000800 */
[----:B------:R-:W1:Y:S01]  /*9d10*/  LDC.64 R14, c[0x0][0x620] ;  /* 0x00018800ff0e7b82 */ /* 0x000e620000000a00 */
[----:B----4-:R-:W-:-:S04]  /*9d20*/  ISETP.NE.U32.AND P0, PT, R10, RZ, PT ;  /* 0x000000ff0a00720c */ /* 0x010fc80003f05070 */
[----:B------:R-:W-:Y:S02]  /*9d30*/  ISETP.NE.AND.EX P0, PT, R11, RZ, PT, P0 ;  /* 0x000000ff0b00720c */ /* 0x000fe40003f05300 */
[----:B0-----:R-:W-:-:S05]  /*9d40*/  I2FP.F32.U32 R3, R12 ;  /* 0x0000000c00037245 */ /* 0x001fca0000201000 */
[----:B------:R-:W-:-:S04]  /*9d50*/  FMUL R3, R3, UR4 ;  /* 0x0000000403037c20 */ /* 0x000fc80008400000 */
[----:B------:R0:W4:Y:S02]  /*9d60*/  F2I.U32.TRUNC.NTZ R20, R3 ;  /* 0x0000000300147305 */ /* 0x000124000020f000 */
[----:B--23--:R-:W-:Y:S05]  /*9d70*/  @!P0 BRA `(.L_x_288) ;  /* 0x0000000000288947 */ /* 0x00cfea0003800000 */
[----:B0-----:R-:W0:Y:S02]  /*9d80*/  LDC R3, c[0x0][0x634] ;  /* 0x00018d00ff037b82 */ /* 0x001e240000000800 */
        /* <DEDUP_REMOVED lines=9> */
.L_x_288:
[----:B------:R-:W2:Y:S01]  /*9e20*/  LDC.64 R30, c[0x0][0x640] ;  /* 0x00019000ff1e7b82 */ /* 0x000ea20000000a00 */
[-CC-:B------:R-:W-:Y:S01]  /*9e30*/  SHF.R.U64 R23, R8, R0.reuse, R9.reuse ;  /* 0x0000000008177219 */ /* 0x180fe20000001209 */
[----:B----4-:R-:W-:Y:S01]  /*9e40*/  IMAD.MOV R20, RZ, RZ, -R20 ;  /* 0x000000ffff147224 */ /* 0x010fe200078e0a14 */
[----:B------:R-:W-:Y:S01]  /*9e50*/  SHF.R.U32.HI R0, RZ, R0, R9 ;  /* 0x00000000ff007219 */ /* 0x000fe20000011609 */
[----:B------:R-:W-:Y:S01]  /*9e60*/  ULDC UR4, c[0x0][0x154] ;  /* 0x0000550000047ab9 */ /* 0x000fe20000000800 */
[----:B0-----:R-:W-:Y:S01]  /*9e70*/  IADD3 R3, P0, RZ, -R23, RZ ;  /* 0x80000017ff037210 */ /* 0x001fe20007f1e0ff */
[----:B------:R-:W-:Y:S02]  /*9e80*/  IMAD R26, R21, R20, R12 ;  /* 0x00000014151a7224 */ /* 0x000fe400078e020c */
[----:B------:R-:W0:Y:S01]  /*9e90*/  LDC R6, c[0x0][0x618] ;  /* 0x00018600ff067b82 */ /* 0x000e220000000800 */
[----:B------:R-:W-:Y:S02]  /*9ea0*/  IMAD.MOV.U32 R7, RZ, RZ, 0x1 ;  /* 0x00000001ff077424 */ /* 0x000fe400078e00ff */
[----:B------:R-:W-:-:S04]  /*9eb0*/  IMAD.X R5, RZ, RZ, ~R0, P0 ;  /* 0x000000ffff057224 */ /* 0x000fc800000e0e00 */
[-C--:B-1----:R-:W-:Y:S01]  /*9ec0*/  IMAD R0, R5, R14.reuse, RZ ;  /* 0x0000000e05007224 */ /* 0x082fe200078e02ff */
[----:B------:R-:W1:Y:S01]  /*9ed0*/  LDC R8, c[0x0][0x608] ;  /* 0x00018200ff087b82 */ /* 0x000e620000000800 */
[----:B------:R-:W-:-:S04]  /*9ee0*/  IMAD.WIDE.U32 R4, R3, R14, R16 ;  /* 0x0000000e03047225 */ /* 0x000fc800078e0010 */
[----:B------:R-:W-:Y:S01]  /*9ef0*/  IMAD R3, R3, R15, R0 ;  /* 0x0000000f03037224 */ /* 0x000fe200078e0200 */
[----:B------:R-:W-:Y:S02]  /*9f00*/  I2FP.F32.U32 R0, R24 ;  /* 0x0000001800007245 */ /* 0x000fe40000201000 */
[----:B------:R-:W3:Y:S01]  /*9f10*/  LDC R28, c[0x0][0x658] ;  /* 0x00019600ff1c7b82 */ /* 0x000ee20000000800 */
[----:B------:R-:W-:Y:S01]  /*9f20*/  IMAD.IADD R3, R5, 0x1, R3 ;  /* 0x0000000105037824 */ /* 0x000fe200078e0203 */
[----:B--2---:R-:W-:Y:S01]  /*9f30*/  ISETP.NE.U32.AND P0, PT, R30, RZ, PT ;  /* 0x000000ff1e00720c */ /* 0x004fe20003f05070 */
[----:B------:R-:W-:Y:S01]  /*9f40*/  FMUL R0, R0, UR4 ;  /* 0x0000000400007c20 */ /* 0x000fe20008400000 */
[----:B------:R-:W-:Y:S02]  /*9f50*/  IMAD.MOV.U32 R5, RZ, RZ, -0x1 ;  /* 0xffffffffff057424 */ /* 0x000fe400078e00ff */
[----:B------:R-:W-:Y:S01]  /*9f60*/  ISETP.NE.AND.EX P0, PT, R31, RZ, PT, P0 ;  /* 0x000000ff1f00720c */ /* 0x000fe20003f05300 */
[----:B------:R2:W4:Y:S01]  /*9f70*/  F2I.U32.TRUNC.NTZ R13, R0 ;  /* 0x00000000000d7305 */ /* 0x000522000020f000 */
[----:B------:R-:W2:Y:S01]  /*9f80*/  LDC R15, c[0x0][0x148] ;  /* 0x00005200ff0f7b82 */ /* 0x000ea20000000800 */
[----:B0-----:R-:W-:-:S02]  /*9f90*/  SHF.R.U64 R12, R4, R6, R3 ;  /* 0x00000006040c7219 */ /* 0x001fc40000001203 */
[----:B------:R-:W-:-:S05]  /*9fa0*/  SHF.R.U32.HI R3, RZ, R6, R3 ;  /* 0x00000006ff037219 */ /* 0x000fca0000011603 */
[----:B------:R-:W0:Y:S01]  /*9fb0*/  LDC R20, c[0x0][0x600] ;  /* 0x00018000ff147b82 */ /* 0x000e220000000800 */
[-CC-:B-1----:R-:W-:Y:S02]  /*9fc0*/  SHF.R.U64 R10, R12, R8.reuse, R3.reuse ;  /* 0x000000080c0a7219 */ /* 0x182fe40000001203 */
[----:B------:R-:W-:-:S05]  /*9fd0*/  SHF.R.U32.HI R3, RZ, R8, R3 ;  /* 0x00000008ff037219 */ /* 0x000fca0000011603 */
[----:B------:R-:W1:Y:S01]  /*9fe0*/  LDC R21, c[0x0][0x648] ;  /* 0x00019200ff157b82 */ /* 0x000e620000000800 */
[-C--:B---3--:R-:W-:Y:S02]  /*9ff0*/  SHF.L.U32 R4, R5, R28.reuse, RZ ;  /* 0x0000001c05047219 */ /* 0x088fe400000006ff */
[-CC-:B------:R-:W-:Y:S02]  /*a000*/  SHF.R.U64 R14, R10, R28.reuse, R3.reuse ;  /* 0x0000001c0a0e7219 */ /* 0x180fe40000001203 */
[----:B------:R-:W-:Y:S02]  /*a010*/  SHF.R.U32.HI R5, RZ, R28, R3 ;  /* 0x0000001cff057219 */ /* 0x000fe40000011603 */
[----:B------:R-:W-:Y:S01]  /*a020*/  LOP3.LUT R153, RZ, R4, RZ, 0x33, !PT ;  /* 0x00000004ff997212 */ /* 0x000fe200078e33ff */
[----:B------:R-:W3:Y:S01]  /*a030*/  LDC R25, c[0x0][0x638] ;  /* 0x00018e00ff197b82 */ /* 0x000ee20000000800 */
[----:B------:R-:W-:Y:S01]  /*a040*/  SHF.L.U32 R28, R7, R28, RZ ;  /* 0x0000001c071c7219 */ /* 0x000fe200000006ff */
[----:B------:R-:W-:-:S06]  /*a050*/  IMAD.MOV.U32 R4, RZ, RZ, R14 ;  /* 0x000000ffff047224 */ /* 0x000fcc00078e000e */
[----:B------:R-:W0:Y:S01]  /*a060*/  LDC R27, c[0x0][0x610] ;  /* 0x00018400ff1b7b82 */ /* 0x000e220000000800 */
[----:B----4-:R-:W-:Y:S05]  /*a070*/  @!P0 BRA `(.L_x_289) ;  /* 0x0000000000288947 */ /* 0x010fea0003800000 */
        /* <DEDUP_REMOVED lines=10> */
.L_x_289:
[----:B------:R-:W-:Y:S01]  /*a120*/  ISETP.NE.AND P0, PT, R2, 0x1, PT ;  /* 0x000000010200780c */ /* 0x000fe20003f05270 */
[----:B------:R-:W-:Y:S01]  /*a130*/  IMAD.MOV R13, RZ, RZ, -R13 ;  /* 0x000000ffff0d7224 */ /* 0x000fe200078e0a0d */
[----:B-12---:R-:W-:Y:S01]  /*a140*/  SHF.R.U64 R0, R4, R21, R5 ;  /* 0x0000001504007219 */ /* 0x006fe20000001205 */
[----:B0-----:R-:W-:Y:S01]  /*a150*/  VIADD R5, R20, 0xffffffff ;  /* 0xffffffff14057836 */ /* 0x001fe20000000000 */
[----:B------:R-:W-:-:S03]  /*a160*/  LOP3.LUT R153, R10, R153, RZ, 0xc0, !PT ;  /* 0x000000990a997212 */ /* 0x000fc600078ec0ff */
[----:B------:R-:W-:Y:S01]  /*a170*/  IMAD.MOV R3, RZ, RZ, -R0 ;  /* 0x000000ffff037224 */ /* 0x000fe200078e0a00 */
[----:B------:R-:W-:Y:S01]  /*a180*/  LOP3.LUT R5, R12, R5, RZ, 0xc0, !PT ;  /* 0x000000050c057212 */ /* 0x000fe200078ec0ff */
[----:B------:R-:W-:Y:S02]  /*a190*/  IMAD R153, R28, R0, R153 ;  /* 0x000000001c997224 */ /* 0x000fe400078e0299 */
[----:B---3--:R-:W-:Y:S02]  /*a1a0*/  IMAD R0, R3, R25, R14 ;  /* 0x0000001903007224 */ /* 0x008fe400078e020e */
[----:B------:R-:W-:Y:S02]  /*a1b0*/  @P0 IMAD R26, R15, R13, R24 ;  /* 0x0000000d0f1a0224 */ /* 0x000fe400078e0218 */
[----:B------:R-:W-:Y:S02]  /*a1c0*/  IMAD R4, R0, R20, R5 ;  /* 0x0000001400047224 */ /* 0x000fe400078e0205 */
[----:B------:R-:W-:-:S02]  /*a1d0*/  IMAD R153, R153, R27, R26 ;  /* 0x0000001b99997224 */ /* 0x000fc400078e021a */
[----:B------:R-:W-:-:S03]  /*a1e0*/  IMAD.MOV.U32 R3, RZ, RZ, 0x1 ;  /* 0x00000001ff037424 */ /* 0x000fc600078e00ff */
[----:B------:R-:W-:Y:S02]  /*a1f0*/  SEL R152, R4, R153, !P0 ;  /* 0x0000009904987207 */ /* 0x000fe40004000000 */
[----:B------:R-:W-:Y:S02]  /*a200*/  PRMT R0, R3, 0x7610, R0 ;  /* 0x0000761003007816 */ /* 0x000fe40000000000 */
[----:B------:R-:W-:-:S07]  /*a210*/  SEL R153, R153, R4, !P0 ;  /* 0x0000000499997207 */ /* 0x000fce0004000000 */
.L_x_287:
[----:B------:R-:W-:-:S13]  /*a220*/  LOP3.LUT P0, RZ, R0, 0xff, RZ, 0xc0, !PT ;  /* 0x000000ff00ff7812 */ /* 0x000fda000780c0ff */
[----:B------:R-:W-:Y:S05]  /*a230*/  @P0 BRA `(.L_x_290) ;  /* 0xffffff6c00d40947 */ /* 0x000fea000383ffff */
[----:B------:R-:W-:Y:S05]  /*a240*/  EXIT ;  /* 0x000000000000794d */ /* 0x000fea0003800000 */
.L_x_7:
[----:B0-----:R-:W-:Y:S01]  /*a250*/  ULDC.64 UR4, c[0x0][0x650] ;  /* 0x0001940000047ab9 */ /* 0x001fe20000000a00 */
        /* <DEDUP_REMOVED lines=25> */
.L_x_292:
[----:B------:R-:W0:Y:S01]  /*a3f0*/  LDC.64 R26, c[0x0][0x640] ;  /* 0x00019000ff1a7b82 */ /* 0x000e220000000a00 */
[-CC-:B------:R-:W-:Y:S01]  /*a400*/  SHF.R.U64 R20, R12, R8.reuse, R13.reuse ;  /* 0x000000080c147219 */ /* 0x180fe2000000120d */
[----:B------:R-:W-:Y:S01]  /*a410*/  IMAD.MOV.U32 R30, RZ, RZ, 0x1 ;  /* 0x00000001ff1e7424 */ /* 0x000fe200078e00ff */
[----:B------:R-:W-:Y:S02]  /*a420*/  SHF.R.U32.HI R6, RZ, R8, R13 ;  /* 0x00000008ff067219 */ /* 0x000fe4000001160d */
[----:B------:R-:W-:-:S03]  /*a430*/  IADD3 R11, P0, RZ, -R20, RZ ;  /* 0x80000014ff0b7210 */ /* 0x000fc60007f1e0ff */
[----:B------:R-:W1:Y:S02]  /*a440*/  LDC R10, c[0x0][0x618] ;  /* 0x00018600ff0a7b82 */ /* 0x000e640000000800 */
[----:B------:R-:W-:-:S04]  /*a450*/  IMAD.X R7, RZ, RZ, ~R6, P0 ;  /* 0x000000ffff077224 */ /* 0x000fc800000e0e06 */
[-C--:B------:R-:W-:Y:S02]  /*a460*/  IMAD R8, R7, R22.reuse, RZ ;  /* 0x0000001607087224 */ /* 0x080fe400078e02ff */
[----:B------:R-:W2:Y:S01]  /*a470*/  LDC R12, c[0x0][0x608] ;  /* 0x00018200ff0c7b82 */ /* 0x000ea20000000800 */
[----:B------:R-:W-:-:S04]  /*a480*/  IMAD.WIDE.U32 R6, R11, R22, R16 ;  /* 0x000000160b067225 */ /* 0x000fc800078e0010 */
[----:B------:R-:W-:-:S03]  /*a490*/  IMAD R11, R11, R23, R8 ;  /* 0x000000170b0b7224 */ /* 0x000fc600078e0208 */
[----:B------:R-:W3:Y:S01]  /*a4a0*/  LDC R25, c[0x0][0x658] ;  /* 0x00019600ff197b82 */ /* 0x000ee20000000800 */
[----:B------:R-:W-:Y:S01]  /*a4b0*/  IMAD.IADD R7, R7, 0x1, R11 ;  /* 0x0000000107077824 */ /* 0x000fe200078e020b */
[----:B0-----:R-:W-:-:S04]  /*a4c0*/  ISETP.NE.U32.AND P0, PT, R26, RZ, PT ;  /* 0x000000ff1a00720c */ /* 0x001fc80003f05070 */
[----:B------:R-:W-:Y:S02]  /*a4d0*/  ISETP.NE.AND.EX P0, PT, R27, RZ, PT, P0 ;  /* 0x000000ff1b00720c */ /* 0x000fe40003f05300 */
[----:B------:R-:W0:Y:S01]  /*a4e0*/  LDC R23, c[0x0][0x600] ;  /* 0x00018000ff177b82 */ /* 0x000e220000000800 */
[-CC-:B-1----:R-:W-:Y:S02]  /*a4f0*/  SHF.R.U64 R8, R6, R10.reuse, R7.reuse ;  /* 0x0000000a06087219 */ /* 0x182fe40000001207 */
[----:B------:R-:W-:Y:S01]  /*a500*/  SHF.R.U32.HI R7, RZ, R10, R7 ;  /* 0x0000000aff077219 */ /* 0x000fe20000011607 */
[----:B------:R-:W-:-:S04]  /*a510*/  IMAD.MOV.U32 R10, RZ, RZ, -0x1 ;  /* 0xffffffffff0a7424 */ /* 0x000fc800078e00ff */
        /* <DEDUP_REMOVED lines=21> */
.L_x_293:
[----:B------:R-:W-:Y:S01]  /*a670*/  ISETP.NE.AND P0, PT, R2, 0x1, PT ;  /* 0x000000010200780c */ /* 0x000fe20003f05270 */
[----:B0-----:R-:W-:Y:S01]  /*a680*/  VIADD R11, R23, 0xffffffff ;  /* 0xffffffff170b7836 */ /* 0x001fe20000000000 */
[----:B-1----:R-:W-:Y:S02]  /*a690*/  SHF.R.U64 R6, R6, R24, R7 ;  /* 0x0000001806067219 */ /* 0x002fe40000001207 */
[----:B------:R-:W-:Y:S02]  /*a6a0*/  SHF.L.U32 R30, R30, R25, RZ ;  /* 0x000000191e1e7219 */ /* 0x000fe400000006ff */
[----:B------:R-:W-:Y:S01]  /*a6b0*/  LOP3.LUT R5, R21, R32, RZ, 0xc0, !PT ;  /* 0x0000002015057212 */ /* 0x000fe200078ec0ff */
[----:B------:R-:W-:-:S04]  /*a6c0*/  IMAD.MOV R7, RZ, RZ, -R6 ;  /* 0x000000ffff077224 */ /* 0x000fc800078e0a06 */
[----:B------:R-:W-:Y:S01]  /*a6d0*/  IMAD R6, R30, R6, R5 ;  /* 0x000000061e067224 */ /* 0x000fe200078e0205 */
[----:B------:R-:W-:Y:S01]  /*a6e0*/  LOP3.LUT R5, R8, R11, RZ, 0xc0, !PT ;  /* 0x0000000b08057212 */ /* 0x000fe200078ec0ff */
[----:B------:R-:W-:Y:S02]  /*a6f0*/  @P0 IMAD R3, R9, R14, R4 ;  /* 0x0000000e09030224 */ /* 0x000fe400078e0204 */
[----:B--2---:R-:W-:Y:S02]  /*a700*/  IMAD R4, R7, R28, R22 ;  /* 0x0000001c07047224 */ /* 0x004fe400078e0216 */
[----:B---3--:R-:W-:Y:S02]  /*a710*/  IMAD R3, R6, R29, R3 ;  /* 0x0000001d06037224 */ /* 0x008fe400078e0203 */
[----:B------:R-:W-:Y:S02]  /*a720*/  IMAD R4, R4, R23, R5 ;  /* 0x0000001704047224 */ /* 0x000fe400078e0205 */
[----:B------:R-:W-:-:S02]  /*a730*/  IMAD.MOV.U32 R8, RZ, RZ, 0x1 ;  /* 0x00000001ff087424 */ /* 0x000fc400078e00ff */
[----:B------:R-:W-:Y:S01]  /*a740*/  IMAD.MOV.U32 R6, RZ, RZ, R20 ;  /* 0x000000ffff067224 */ /* 0x000fe200078e0014 */
[----:B------:R-:W-:Y:S02]  /*a750*/  SEL R7, R4, R3, !P0 ;  /* 0x0000000304077207 */ /* 0x000fe40004000000 */
[----:B------:R-:W-:-:S07]  /*a760*/  SEL R13, R3, R4, !P0 ;  /* 0x00000004030d7207 */ /* 0x000fce0004000000 */
.L_x_291:
[----:B------:R-:W-:-:S08]  /*a770*/  NOP ;  /* 0x0000000000007918 */ /* 0x000fd00000000000 */
[----:B------:R-:W0:-:S00]  /*a780*/  USETMAXREG.DEALLOC.CTAPOOL 0x28 ;  /* 0x00000028000079c8 */ /* 0x000e0000080e0500 */
[----:B0-----:R-:W-:-:S13]  /*a790*/  ISETP.NE.AND P0, PT, R0, RZ, PT ;  /* 0x000000ff0000720c */ /* 0x001fda0003f05270 */
[----:B------:R-:W-:Y:S05]  /*a7a0*/  @P0 EXIT ;  /* 0x000000000000094d */ /* 0x000fea0003800000 */
[----:B------:R-:W-:Y:S01]  /*a7b0*/  LOP3.LUT P0, RZ, R8, 0xff, RZ, 0xc0, !PT ;  /* 0x000000ff08ff7812 */ /* 0x000fe2000780c0ff */
[----:B------:R-:W-:Y:S02]  /*a7c0*/  IMAD.MOV.U32 R0, RZ, RZ, 0x1 ;  /* 0x00000001ff007424 */ /* 0x000fe400078e00ff */
[----:B------:R-:W-:-:S10]  /*a7d0*/  IMAD.MOV.U32 R3, RZ, RZ, RZ ;  /* 0x000000ffff037224 */ /* 0x000fd400078e00ff */
[----:B------:R-:W-:Y:S05]  /*a7e0*/  @!P0 BRA `(.L_x_294) ;  /* 0x0000000c00448947 */ /* 0x000fea0003800000 */
[----:B------:R-:W0:Y:S01]  /*a7f0*/  LDC R0, c[0x0][0x28c] ;  /* 0x0000a300ff007b82 */ /* 0x000e220000000800 */
[----:B------:R-:W-:Y:S01]  /*a800*/  ULDC UR5, c[0x0][0x658] ;  /* 0x0001960000057ab9 */ /* 0x000fe20000000800 */
[----:B------:R-:W-:Y:S01]  /*a810*/  UMOV UR7, 0xffffffff ;  /* 0xffffffff00077882 */ /* 0x000fe20000000000 */
[----:B------:R-:W-:Y:S01]  /*a820*/  ULDC UR6, c[0x0][0xc] ;  /* 0x0000030000067ab9 */ /* 0x000fe20000000800 */
[----:B------:R-:W-:Y:S01]  /*a830*/  USHF.L.U32 UR8, UR7, UR5, URZ ;  /* 0x0000000507087299 */ /* 0x000fe2000800063f */
[----:B------:R-:W-:Y:S01]  /*a840*/  BSSY B0, `(.L_x_294) ;  /* 0x00000cb000007945 */ /* 0x000fe20003800000 */
[----:B------:R-:W-:Y:S01]  /*a850*/  UMOV UR9, 0x1 ;  /* 0x0000000100097882 */ /* 0x000fe20000000000 */
[----:B------:R-:W-:Y:S01]  /*a860*/  ULDC UR7, c[0x0][0x10] ;  /* 0x0000040000077ab9 */ /* 0x000fe20000000800 */
[----:B------:R-:W1:Y:S01]  /*a870*/  S2UR UR10, SR_CgaCtaId ;  /* 0x00000000000a79c3 */ /* 0x000e620000008800 */
[----:B------:R-:W-:Y:S01]  /*a880*/  UIMAD.WIDE.U32 UR6, UR6, UR7, URZ ;  /* 0x00000007060672a5 */ /* 0x000fe2000f8e003f */
[----:B------:R-:W-:Y:S01]  /*a890*/  IMAD.MOV.U32 R9, RZ, RZ, 0x1 ;  /* 0x00000001ff097424 */ /* 0x000fe200078e00ff */
[----:B------:R-:W-:Y:S01]  /*a8a0*/  USHF.L.U32 UR18, UR9, UR5, URZ ;  /* 0x0000000509127299 */ /* 0x000fe2000800063f */
[----:B------:R-:W-:Y:S01]  /*a8b0*/  LOP3.LUT R12, R19, 0x2, RZ, 0xfc, !PT ;  /* 0x00000002130c7812 */ /* 0x000fe200078efcff */
[----:B------:R-:W-:Y:S01]  /*a8c0*/  ULDC UR4, c[0x0][0x600] ;  /* 0x0001800000047ab9 */ /* 0x000fe20000000800 */
[----:B------:R-:W-:Y:S01]  /*a8d0*/  ULDC UR5, c[0x0][0x14] ;  /* 0x0000050000057ab9 */ /* 0x000fe20000000800 */
[----:B------:R-:W-:-:S02]  /*a8e0*/  UIADD3 UR4, UR4, -0x1, URZ ;  /* 0xffffffff04047890 */ /* 0x000fc4000fffe03f */
[----:B------:R-:W-:Y:S02]  /*a8f0*/  UIMAD.WIDE.U32 UR22, UR6, UR5, URZ ;  /* 0x00000005061672a5 */ /* 0x000fe4000f8e003f */
[----:B------:R-:W-:Y:S02]  /*a900*/  UIMAD UR13, UR7, UR5, URZ ;  /* 0x00000005070d72a4 */ /* 0x000fe4000f8e023f */
[----:B------:R-:W-:Y:S02]  /*a910*/  ULOP3.LUT UR17, URZ, UR8, URZ, 0x33, !UPT ;  /* 0x000000083f117292 */ /* 0x000fe4000f8e333f */
[----:B------:R-:W-:Y:S01]  /*a920*/  UIADD3 UR13, UR23, UR13, URZ ;  /* 0x0000000d170d7290 */ /* 0x000fe2000fffe03f */
[----:B0-----:R-:W-:Y:S01]  /*a930*/  VIADD R0, R0, 0x1f ;  /* 0x0000001f00007836 */ /* 0x001fe20000000000 */
[----:B------:R-:W-:-:S04]  /*a940*/  ULDC.64 UR24, c[0x0][0x198] ;  /* 0x0000660000187ab9 */ /* 0x000fc80000000a00 */
[----:B------:R-:W-:Y:S01]  /*a950*/  SHF.R.S32.HI R3, RZ, 0x1f, R0 ;  /* 0x0000001fff037819 */ /* 0x000fe20000011400 */
[----:B-1----:R-:W-:-:S03]  /*a960*/  IMAD.U32 R10, RZ, RZ, UR10 ;  /* 0x0000000aff0a7e24 */ /* 0x002fc6000f8e00ff */
[----:B------:R-:W-:Y:S01]  /*a970*/  LEA.HI R3, R3, R0, RZ, 0x5 ;  /* 0x0000000003037211 */ /* 0x000fe200078f28ff */
[----:B------:R-:W-:-:S03]  /*a980*/  IMAD.MOV.U32 R0, RZ, RZ, 0x1 ;  /* 0x00000001ff007424 */ /* 0x000fc600078e00ff */
[----:B------:R-:W-:Y:S01]  /*a990*/  SHF.R.S32.HI R8, RZ, 0x5, R3 ;  /* 0x00000005ff087819 */ /* 0x000fe20000011403 */
[----:B------:R-:W-:-:S04]  /*a9a0*/  IMAD.MOV.U32 R3, RZ, RZ, RZ ;  /* 0x000000ffff037224 */ /* 0x000fc800078e00ff */
[----:B------:R-:W-:-:S07]  /*a9b0*/  VIADD R11, R8, 0x1 ;  /* 0x00000001080b7836 */ /* 0x000fce0000000000 */
.L_x_305:
[----:B------:R-:W-:-:S03]  /*a9c0*/  UMOV UR5, 0xffffffff ;  /* 0xffffffff00057882 */ /* 0x000fc60000000000 */
[----:B------:R-:W-:Y:S05]  /*a9d0*/  BRA.DIV UR5, `(.L_x_295) ;  /* 0x0000000e05b07947 */ /* 0x000fea000b800000 */
[----:B------:R-:W-:-:S13]  /*a9e0*/  ELECT P6, URZ, PT ;  /* 0x00000000003f782f */ /* 0x000fda00038c0000 */
.L_x_316:
[----:B------:R-:W0:Y:S01]  /*a9f0*/  LDC R4, c[0x0][0x28c] ;  /* 0x0000a300ff047b82 */ /* 0x000e220000000800 */
[----:B------:R-:W-:Y:S01]  /*aa00*/  BSSY B1, `(.L_x_296) ;  /* 0x000003b000017945 */ /* 0x000fe20003800000 */
[----:B0-----:R-:W-:-:S13]  /*aa10*/  ISETP.LT.OR P6, PT, R4, 0x1, !P6 ;  /* 0x000000010400780c */ /* 0x001fda00077c1670 */
[----:B------:R-:W-:Y:S05]  /*aa20*/  @P6 BRA `(.L_x_297) ;  /* 0x0000000000e06947 */ /* 0x000fea0003800000 */
[----:B------:R-:W-:Y:S02]  /*aa30*/  IMAD R13, R13, 0x2, R10 ;  /* 0x000000020d0d7824 */ /* 0x000fe400078e020a */
[----:B------:R-:W-:Y:S02]  /*aa40*/  IMAD.SHL.U32 R20, R7, 0x100, RZ ;  /* 0x0000010007147824 */ /* 0x000fe400078e00ff */
[----:B------:R-:W-:Y:S02]  /*aa50*/  IMAD.MOV.U32 R21, RZ, RZ, RZ ;  /* 0x000000ffff157224 */ /* 0x000fe400078e00ff */
[----:B------:R-:W-:Y:S02]  /*aa60*/  IMAD.MOV.U32 R4, RZ, RZ, R11 ;  /* 0x000000ffff047224 */ /* 0x000fe400078e000b */
[----:B------:R-:W-:Y:S02]  /*aa70*/  IMAD.MOV.U32 R5, RZ, RZ, R0 ;  /* 0x000000ffff057224 */ /* 0x000fe400078e0000 */
[----:B------:R-:W-:-:S02]  /*aa80*/  IMAD.MOV.U32 R7, RZ, RZ, R3 ;  /* 0x000000ffff077224 */ /* 0x000fc400078e0003 */
[----:B------:R-:W-:-:S07]  /*aa90*/  IMAD.SHL.U32 R15, R13, 0x40, RZ ;  /* 0x000000400d0f7824 */ /* 0x000fce00078e00ff */
.L_x_300:
[----:B------:R-:W0:Y:S01]  /*aaa0*/  S2UR UR5, SR_CgaCtaId ;  /* 0x00000000000579c3 */ /* 0x000e220000008800 */
[----:B------:R-:W-:Y:S02]  /*aab0*/  MOV R13, 0x400 ;  /* 0x00000400000d7802 */ /* 0x000fe40000000f00 */
[----:B------:R-:W-:-:S13]  /*aac0*/  LOP3.LUT P1, RZ, R18, 0x7f, RZ, 0xc0, !PT ;  /* 0x0000007f12ff7812 */ /* 0x000fda000782c0ff */
[----:B------:R-:W1:Y:S01]  /*aad0*/  @!P1 LDC R14, c[0x0][0x500] ;  /* 0x00014000ff0e9b82 */ /* 0x000e620000000800 */
[----:B0-----:R-:W-:-:S05]  /*aae0*/  IMAD.U32 R10, RZ, RZ, UR5 ;  /* 0x00000005ff0a7e24 */ /* 0x001fca000f8e00ff */
[----:B------:R-:W-:Y:S02]  /*aaf0*/  LEA R24, R10, R13, 0x18 ;  /* 0x0000000d0a187211 */ /* 0x000fe400078ec0ff */
[----:B------:R-:W-:-:S03]  /*ab00*/  SHF.L.U32 R13, R5, 0x1f, RZ ;  /* 0x0000001f050d7819 */ /* 0x000fc600000006ff */
[----:B------:R-:W-:-:S04]  /*ab10*/  IMAD R22, R7, 0x8, R24 ;  /* 0x0000000807167824 */ /* 0x000fc800078e0218 */
[----:B------:R-:W0:Y:S02]  /*ab20*/  SYNCS.PHASECHK.TRANS64.TRYWAIT P0, [R22+URZ+0x20], R13 ;  /* 0x0000200d160075a7 */ /* 0x000e24000800017f */
[----:B01----:R-:W-:Y:S05]  /*ab30*/  @!P0 BRA `(.L_x_298) ;  /* 0x0000000c00788947 */ /* 0x003fea0003800000 */
.L_x_317:
[----:B0-----:R-:W-:Y:S01]  /*ab40*/  PRMT R13, R12, 0x9910, RZ ;  /* 0x000099100c0d7816 */ /* 0x001fe200000000ff */
[----:B------:R0:W-:Y:S03]  /*ab50*/  @!P1 SYNCS.ARRIVE.TRANS64 RZ, [R22+URZ], R14 ;  /* 0x0000000e16ff99a7 */ /* 0x0001e6000800003f */
[----:B------:R-:W-:-:S13]  /*ab60*/  ISETP.NE.AND P0, PT, R13, 0x2, PT ;  /* 0x000000020d00780c */ /* 0x000fda0003f05270 */
[----:B0-----:R-:W-:Y:S05]  /*ab70*/  @P0 BRA `(.L_x_299) ;  /* 0x0000000000040947 */ /* 0x001fea0003800000 */
[----:B------:R-:W-:Y:S01]  /*ab80*/  BPT.TRAP 0x1 ;  /* 0x000000040000795c */ /* 0x000fe20000300000 */
.L_x_299:
[----:B------:R-:W-:Y:S01]  /*ab90*/  IMAD R13, R7, 0x2, R10 ;  /* 0x00000002070d7824 */ /* 0x000fe200078e020a */
[----:B------:R-:W-:Y:S01]  /*aba0*/  R2UR UR9, R22 ;  /* 0x00000000160972ca */ /* 0x000fe200000e0000 */
[----:B------:R-:W-:Y:S01]  /*abb0*/  VIADD R4, R4, 0xffffffff ;  /* 0xffffffff04047836 */ /* 0x000fe20000000000 */
[----:B------:R-:W-:Y:S01]  /*abc0*/  UIADD3 UR6, UP0, UR24, 0xf0, URZ ;  /* 0x000000f018067890 */ /* 0x000fe2000ff1e03f */
[----:B------:R-:W-:Y:S01]  /*abd0*/  IMAD.SHL.U32 R13, R13, 0x800, RZ ;  /* 0x000008000d0d7824 */ /* 0x000fe200078e00ff */
[----:B------:R-:W-:Y:S01]  /*abe0*/  R2UR UR11, R15 ;  /* 0x000000000f0b72ca */ /* 0x000fe200000e0000 */
[----:B------:R-:W-:Y:S01]  /*abf0*/  UIADD3 UR26, UP1, UR24, 0x1f0, URZ ;  /* 0x000001f0181a7890 */ /* 0x000fe2000ff3e03f */
[----:B------:R-:W-:Y:S01]  /*ac00*/  R2UR UR10, R21 ;  /* 0x00000000150a72ca */ /* 0x000fe200000e0000 */
[--C-:B------:R-:W-:Y:S01]  /*ac10*/  IMAD R13, R13, 0x4, R24.reuse ;  /* 0x000000040d0d7824 */ /* 0x100fe200078e0218 */
[----:B------:R-:W-:Y:S01]  /*ac20*/  R2UR UR12, R6 ;  /* 0x00000000060c72ca */ /* 0x000fe200000e0000 */
[----:B------:R-:W-:Y:S01]  /*ac30*/  IMAD R24, R7, 0x8000, R24 ;  /* 0x0000800007187824 */ /* 0x000fe200078e0218 */
[----:B------:R-:W-:Y:S01]  /*ac40*/  R2UR UR19, R20 ;  /* 0x00000000141372ca */ /* 0x000fe200000e0000 */
[----:B------:R-:W-:Y:S01]  /*ac50*/  UIADD3.X UR7, URZ, UR25, URZ, UP0, !UPT ;  /* 0x000000193f077290 */ /* 0x000fe200087fe43f */
[----:B------:R-:W-:Y:S01]  /*ac60*/  R2UR UR5, R13 ;  /* 0x000000000d0572ca */ /* 0x000fe200000e0000 */
[----:B------:R-:W-:Y:S01]  /*ac70*/  VIADD R7, R7, 0x1 ;  /* 0x0000000107077836 */ /* 0x000fe20000000000 */
[----:B------:R-:W-:Y:S01]  /*ac80*/  R2UR UR8, R24 ;  /* 0x00000000180872ca */ /* 0x000fe200000e0000 */
[----:B------:R-:W-:Y:S01]  /*ac90*/  UIADD3.X UR27, URZ, UR25, URZ, UP1, !UPT ;  /* 0x000000193f1b7290 */ /* 0x000fe20008ffe43f */
[----:B------:R-:W-:Y:S01]  /*aca0*/  ISETP.GT.AND P1, PT, R4, 0x1, PT ;  /* 0x000000010400780c */ /* 0x000fe20003f24270 */
[----:B------:R-:W-:Y:S01]  /*acb0*/  UMOV UR20, 0x30000 ;  /* 0x0003000000147882 */ /* 0x000fe20000000000 */
[----:B------:R-:W-:Y:S01]  /*acc0*/  UMOV UR14, 0x0 ;  /* 0x00000000000e7882 */ /* 0x000fe20000000000 */
[----:B------:R-:W-:Y:S01]  /*acd0*/  UMOV UR15, 0x10000000 ;  /* 0x10000000000f7882 */ /* 0x000fe20000000000 */
[----:B------:R-:W-:Y:S01]  /*ace0*/  ISETP.NE.AND P0, PT, R7, 0x4, PT ;  /* 0x000000040700780c */ /* 0x000fe20003f05270 */
[----:B------:R-:W-:-:S03]  /*acf0*/  VIADD R21, R21, 0x20 ;  /* 0x0000002015157836 */ /* 0x000fc60000000000 */
[----:B------:R-:W-:Y:S01]  /*ad00*/  SEL R14, RZ, 0x1, P0 ;  /* 0x00000001ff0e7807 */ /* 0x000fe20000000000 */
[----:B------:R-:W-:Y:S01]  /*ad10*/  UIADD3 UR5, UR5, 0x100, URZ ;  /* 0x0000010005057890 */ /* 0x000fe2000fffe03f */
[----:B------:R-:W-:Y:S01]  /*ad20*/  SEL R7, R7, RZ, P0 ;  /* 0x000000ff07077207 */ /* 0x000fe20000000000 */
[----:B------:R-:W-:Y:S01]  /*ad30*/  UIADD3 UR16, UR8, 0x10100, URZ ;  /* 0x0001010008107890 */ /* 0x000fe2000fffe03f */
[----:B------:R-:W-:-:S04]  /*ad40*/  LOP3.LUT R5, R5, R14, RZ, 0x3c, !PT ;  /* 0x0000000e05057212 */ /* 0x000fc800078e3cff */
[----:B------:R-:W-:Y:S02]  /*ad50*/  UMOV UR8, UR5 ;  /* 0x0000000500087c82 */ /* 0x000fe40008000000 */
[----:B------:R0:W-:Y:S02]  /*ad60*/  UTMALDG.3D.MULTICAST [UR8], [UR6], UR20, desc[UR14] ;  /* 0x00000e08060073b4 */ /* 0x0001e40008011814 */
[----:B0-----:R-:W-:Y:S01]  /*ad70*/  UMOV UR8, UR16 ;  /* 0x0000001000087c82 */ /* 0x001fe20008000000 */
[----:B------:R-:W-:Y:S02]  /*ad80*/  UMOV UR11, UR19 ;  /* 0x00000013000b7c82 */ /* 0x000fe40008000000 */
[----:B------:R0:W-:Y:S02]  /*ad90*/  UTMALDG.3D [UR8], [UR26], desc[UR14] ;  /* 0x00000e081a0075b4 */ /* 0x0001e40008011000 */
[----:B0-----:R-:W-:Y:S05]  /*ada0*/  @P1 BRA `(.L_x_300) ;  /* 0xfffffffc003c1947 */ /* 0x001fea000383ffff */
.L_x_297:
[----:B------:R-:W-:Y:S05]  /*adb0*/  BSYNC B1 ;  /* 0x0000000000017941 */ /* 0x000fea0003800000 */
.L_x_296:
[----:B------:R-:W-:Y:S01]  /*adc0*/  LOP3.LUT P1, RZ, R9, 0xff, RZ, 0xc0, !PT ;  /* 0x000000ff09ff7812 */ /* 0x000fe2000782c0ff */
[----:B------:R-:W-:Y:S01]  /*add0*/  IMAD.IADD R3, R8, 0x1, R3 ;  /* 0x0000000108037824 */ /* 0x000fe200078e0203 */
[----:B------:R-:W-:Y:S01]  /*ade0*/  IADD3 R16, P2, R16, UR22, RZ ;  /* 0x0000001610107c10 */ /* 0x000fe2000ff5e0ff */
[----:B------:R-:W-:Y:S01]  /*adf0*/  ULDC.64 UR6, c[0x0][0x650] ;  /* 0x0001940000067ab9 */ /* 0x000fe20000000a00 */
[----:B------:R-:W-:Y:S01]  /*ae00*/  BSSY B1, `(.L_x_301) ;  /* 0x000006c000017945 */ /* 0x000fe20003800000 */
[----:B------:R-:W-:Y:S01]  /*ae10*/  IMAD.MOV.U32 R13, RZ, RZ, -0x1 ;  /* 0xffffffffff0d7424 */ /* 0x000fe200078e00ff */
[----:B------:R-:W-:Y:S01]  /*ae20*/  ISETP.GT.U32.AND P0, PT, R3, 0x3, PT ;  /* 0x000000030300780c */ /* 0x000fe20003f04070 */
[----:B------:R-:W-:Y:S01]  /*ae30*/  IMAD.MOV.U32 R7, RZ, RZ, -0x1 ;  /* 0xffffffffff077424 */ /* 0x000fe200078e00ff */
[----:B------:R-:W-:Y:S01]  /*ae40*/  SHF.R.U32.HI R4, RZ, 0x2, R3 ;  /* 0x00000002ff047819 */ /* 0x000fe20000011603 */
[----:B------:R-:W-:Y:S01]  /*ae50*/  IMAD.MOV.U32 R6, RZ, RZ, -0x1 ;  /* 0xffffffffff067424 */ /* 0x000fe200078e00ff */
[----:B------:R-:W-:-:S02]  /*ae60*/  ISETP.LT.U32.AND P0, PT, R8, 0x4, P0 ;  /* 0x000000040800780c */ /* 0x000fc40000701070 */
[----:B------:R-:W-:Y:S01]  /*ae70*/  IADD3.X R17, R17, UR13, RZ, P2, !PT ;  /* 0x0000000d11117c10 */ /* 0x000fe200097fe4ff */
[----:B------:R-:W0:Y:S01]  /*ae80*/  @P1 S2R R10, SR_CgaCtaId ;  /* 0x00000000000a1919 */ /* 0x000e220000008800 */
[----:B------:R-:W-:Y:S02]  /*ae90*/  @P1 MOV R5, 0x400 ;  /* 0x0000040000051802 */ /* 0x000fe40000000f00 */
[----:B------:R-:W-:Y:S02]  /*aea0*/  ISETP.GE.U32.AND P2, PT, R16, UR6, PT ;  /* 0x0000000610007c0c */ /* 0x000fe4000bf46070 */
[----:B------:R-:W-:Y:S02]  /*aeb0*/  LOP3.LUT R4, R4, 0x1, RZ, 0xc0, !PT ;  /* 0x0000000104047812 */ /* 0x000fe400078ec0ff */
[----:B------:R-:W-:Y:S02]  /*aec0*/  LOP3.LUT R3, R3, 0x3, RZ, 0xc0, !PT ;  /* 0x0000000303037812 */ /* 0x000fe400078ec0ff */
[----:B------:R-:W-:-:S02]  /*aed0*/  PRMT R9, RZ, 0x7610, R9 ;  /* 0x00007610ff097816 */ /* 0x000fc40000000009 */
[----:B0-----:R-:W-:-:S04]  /*aee0*/  @P1 LEA R5, R10, R5, 0x18 ;  /* 0x000000050a051211 */ /* 0x001fc800078ec0ff */
[----:B------:R0:W-:Y:S01]  /*aef0*/  @P1 SYNCS.ARRIVE.TRANS64.A1T0 RZ, [R5+URZ+0x58], RZ ;  /* 0x000058ff05ff19a7 */ /* 0x0001e2000810003f */
[----:B------:R-:W-:-:S04]  /*af00*/  ISETP.NE.U32.AND P1, PT, R4, 0x1, PT ;  /* 0x000000010400780c */ /* 0x000fc80003f25070 */
[----:B------:R-:W-:Y:S02]  /*af10*/  ISETP.GT.U32.AND P1, PT, R8, 0x3, !P1 ;  /* 0x000000030800780c */ /* 0x000fe40004f24070 */
[----:B0-----:R-:W-:Y:S02]  /*af20*/  SEL R5, RZ, 0x1, !P0 ;  /* 0x00000001ff057807 */ /* 0x001fe40004000000 */
[----:B------:R-:W-:Y:S02]  /*af30*/  ISETP.GE.U32.AND.EX P0, PT, R17, UR7, PT, P2 ;  /* 0x0000000711007c0c */ /* 0x000fe4000bf06120 */
[----:B------:R-:W-:-:S04]  /*af40*/  SEL R4, RZ, 0x1, !P1 ;  /* 0x00000001ff047807 */ /* 0x000fc80004800000 */
[----:B------:R-:W-:Y:S02]  /*af50*/  LOP3.LUT R0, R4, R0, R5, 0x96, !PT ;  /* 0x0000000004007212 */ /* 0x000fe400078e9605 */
[----:B------:R-:W-:-:S05]  /*af60*/  PRMT R4, RZ, 0x7610, R4 ;  /* 0x00007610ff047816 */ /* 0x000fca0000000004 */
[----:B------:R-:W-:Y:S05]  /*af70*/  @P0 BRA `(.L_x_302) ;  /* 0x0000000400500947 */ /* 0x000fea0003800000 */
[----:B------:R-:W0:Y:S01]  /*af80*/  S2R R15, SR_CTAID.X ;  /* 0x00000000000f7919 */ /* 0x000e220000002500 */
[----:B------:R-:W-:Y:S01]  /*af90*/  ULDC.64 UR6, c[0x0][0x628] ;  /* 0x00018a0000067ab9 */ /* 0x000fe20000000a00 */
[----:B------:R-:W1:Y:S01]  /*afa0*/  LDC R20, c[0x0][0x144] ;  /* 0x00005100ff147b82 */ /* 0x000e620000000800 */
[----:B------:R-:W-:Y:S01]  /*afb0*/  ISETP.NE.U32.AND P0, PT, RZ, UR6, PT ;  /* 0x00000006ff007c0c */ /* 0x000fe2000bf05070 */
[----:B------:R-:W2:Y:S01]  /*afc0*/  S2R R13, SR_CTAID.Y ;  /* 0x00000000000d7919 */ /* 0x000ea20000002600 */
[----:B------:R-:W-:Y:S01]  /*afd0*/  ULDC UR8, c[0x0][0x630] ;  /* 0x00018c0000087ab9 */ /* 0x000fe20000000800 */
[----:B------:R-:W-:Y:S01]  /*afe0*/  ULDC UR9, c[0x0][0x150] ;  /* 0x0000540000097ab9 */ /* 0x000fe20000000800 */
[----:B------:R-:W-:Y:S01]  /*aff0*/  ISETP.NE.AND.EX P0, PT, RZ, UR7, PT, P0 ;  /* 0x00000007ff007c0c */ /* 0x000fe2000bf05300 */
[----:B------:R-:W-:Y:S02]  /*b000*/  IMAD.MOV.U32 R4, RZ, RZ, R16 ;  /* 0x000000ffff047224 */ /* 0x000fe400078e0010 */
[----:B------:R-:W-:Y:S01]  /*b010*/  IMAD.MOV.U32 R5, RZ, RZ, R17 ;  /* 0x000000ffff057224 */ /* 0x000fe200078e0011 */
[----:B0-----:R-:W-:-:S09]  /*b020*/  I2FP.F32.U32 R22, R15 ;  /* 0x0000000f00167245 */ /* 0x001fd20000201000 */
[----:B------:R-:W-:Y:S05]  /*b030*/  @!P0 BRA `(.L_x_303) ;  /* 0x0000000000288947 */ /* 0x000fea0003800000 */
[----:B------:R-:W-:Y:S02]  /*b040*/  ULDC UR5, c[0x0][0x634] ;  /* 0x00018d0000057ab9 */ /* 0x000fe40000000800 */
[----:B------:R-:W-:-:S05]  /*b050*/  IADD3 R5, P0, R16, UR5, RZ ;  /* 0x0000000510057c10 */ /* 0x000fca000ff1e0ff */
[----:B------:R-:W-:-:S04]  /*b060*/  IMAD.X R21, RZ, RZ, R17, P0 ;  /* 0x000000ffff157224 */ /* 0x000fc800000e0611 */
[----:B------:R-:W-:-:S04]  /*b070*/  IMAD.WIDE.U32 R6, R21, UR6, RZ ;  /* 0x0000000615067c25 */ /* 0x000fc8000f8e00ff */
[----:B------:R-:W-:-:S04]  /*b080*/  IMAD.WIDE.U32 R6, P0, R5, UR7, R6 ;  /* 0x0000000705067c25 */ /* 0x000fc8000f800006 */
[----:B------:R-:W-:-:S04]  /*b090*/  IMAD.WIDE.U32 R4, R5, UR6, RZ ;  /* 0x0000000605047c25 */ /* 0x000fc8000f8e00ff */
[----:B------:R-:W-:Y:S01]  /*b0a0*/  IMAD.MOV.U32 R4, RZ, RZ, R7 ;  /* 0x000000ffff047224 */ /* 0x000fe200078e0007 */
[----:B------:R-:W-:Y:S01]  /*b0b0*/  IADD3 RZ, P1, R5, R6, RZ ;  /* 0x0000000605ff7210 */ /* 0x000fe20007f3e0ff */
[----:B------:R-:W-:-:S04]  /*b0c0*/  IMAD.X R5, RZ, RZ, RZ, P0 ;  /* 0x000000ffff057224 */ /* 0x000fc800000e06ff */
[----:B------:R-:W-:-:S08]  /*b0d0*/  IMAD.WIDE.U32.X R4, R21, UR7, R4, P1 ;  /* 0x0000000715047c25 */ /* 0x000fd000088e0404 */
.L_x_303:
[----:B------:R-:W-:Y:S01]  /*b0e0*/  FMUL R22, R22, UR9 ;  /* 0x0000000916167c20 */ /* 0x000fe20008400000 */
[--C-:B------:R-:W-:Y:S01]  /*b0f0*/  SHF.R.U64 R14, R4, UR8, R5.reuse ;  /* 0x00000008040e7c19 */ /* 0x100fe20008001205 */
[----:B------:R-:W-:Y:S01]  /*b100*/  ULDC.64 UR6, c[0x0][0x620] ;  /* 0x0001880000067ab9 */ /* 0x000fe20000000a00 */
[----:B------:R-:W-:Y:S01]  /*b110*/  SHF.R.U32.HI R4, RZ, UR8, R5 ;  /* 0x00000008ff047c19 */ /* 0x000fe20008011605 */
[----:B------:R-:W-:Y:S01]  /*b120*/  ULDC.64 UR8, c[0x0][0x640] ;  /* 0x0001900000087ab9 */ /* 0x000fe20000000a00 */
[----:B------:R-:W-:Y:S01]  /*b130*/  IADD3 R5, P0, RZ, -R14, RZ ;  /* 0x8000000eff057210 */ /* 0x000fe20007f1e0ff */
[----:B------:R-:W0:Y:S01]  /*b140*/  F2I.U32.TRUNC.NTZ R22, R22 ;  /* 0x0000001600167305 */ /* 0x000e22000020f000 */
[----:B------:R-:W-:-:S03]  /*b150*/  ULDC UR5, c[0x0][0x618] ;  /* 0x0001860000057ab9 */ /* 0x000fc60000000800 */
[----:B------:R-:W-:Y:S01]  /*b160*/  IMAD.X R4, RZ, RZ, ~R4, P0 ;  /* 0x000000ffff047224 */ /* 0x000fe200000e0e04 */
[----:B------:R-:W-:-:S03]  /*b170*/  ISETP.NE.U32.AND P0, PT, RZ, UR8, PT ;  /* 0x00000008ff007c0c */ /* 0x000fc6000bf05070 */
[----:B------:R-:W-:Y:S01]  /*b180*/  IMAD R4, R4, UR6, RZ ;  /* 0x0000000604047c24 */ /* 0x000fe2000f8e02ff */
[----:B------:R-:W-:-:S03]  /*b190*/  ISETP.NE.AND.EX P0, PT, RZ, UR9, PT, P0 ;  /* 0x00000009ff007c0c */ /* 0x000fc6000bf05300 */
[C---:B------:R-:W-:Y:S02]  /*b1a0*/  IMAD R7, R5.reuse, UR7, R4 ;  /* 0x0000000705077c24 */ /* 0x040fe4000f8e0204 */
[----:B------:R-:W-:Y:S01]  /*b1b0*/  IMAD.WIDE.U32 R4, R5, UR6, R16 ;  /* 0x0000000605047c25 */ /* 0x000fe2000f8e0010 */
[----:B------:R-:W-:-:S03]  /*b1c0*/  ULDC UR6, c[0x0][0x154] ;  /* 0x0000550000067ab9 */ /* 0x000fc60000000800 */
[----:B0-----:R-:W-:Y:S02]  /*b1d0*/  IMAD.MOV R6, RZ, RZ, -R22 ;  /* 0x000000ffff067224 */ /* 0x001fe400078e0a16 */
[----:B------:R-:W-:Y:S02]  /*b1e0*/  IMAD.IADD R5, R5, 0x1, R7 ;  /* 0x0000000105057824 */ /* 0x000fe400078e0207 */
[----:B-1----:R-:W-:Y:S01]  /*b1f0*/  IMAD R15, R20, R6, R15 ;  /* 0x00000006140f7224 */ /* 0x002fe200078e020f */
[----:B--2---:R-:W-:Y:S01]  /*b200*/  I2FP.F32.U32 R6, R13 ;  /* 0x0000000d00067245 */ /* 0x004fe20000201000 */
[----:B------:R-:W0:Y:S01]  /*b210*/  LDC R20, c[0x0][0x148] ;  /* 0x00005200ff147b82 */ /* 0x000e220000000800 */
[--C-:B------:R-:W-:Y:S02]  /*b220*/  SHF.R.U64 R21, R4, UR5, R5.reuse ;  /* 0x0000000504157c19 */ /* 0x100fe40008001205 */
[----:B------:R-:W-:Y:S01]  /*b230*/  SHF.R.U32.HI R4, RZ, UR5, R5 ;  /* 0x00000005ff047c19 */ /* 0x000fe20008011605 */
[----:B------:R-:W-:Y:S01]  /*b240*/  FMUL R6, R6, UR6 ;  /* 0x0000000606067c20 */ /* 0x000fe20008400000 */
[----:B------:R-:W-:-:S02]  /*b250*/  ULDC UR5, c[0x0][0x608] ;  /* 0x0001820000057ab9 */ /* 0x000fc40000000800 */
[--C-:B------:R-:W-:Y:S01]  /*b260*/  SHF.R.U64 R23, R21, UR5, R4.reuse ;  /* 0x0000000515177c19 */ /* 0x100fe20008001204 */
[----:B------:R1:W2:Y:S01]  /*b270*/  F2I.U32.TRUNC.NTZ R24, R6 ;  /* 0x0000000600187305 */ /* 0x0002a2000020f000 */
[----:B------:R-:W-:Y:S01]  /*b280*/  SHF.R.U32.HI R4, RZ, UR5, R4 ;  /* 0x00000005ff047c19 */ /* 0x000fe20008011604 */
[----:B------:R-:W-:-:S03]  /*b290*/  ULDC UR5, c[0x0][0x658] ;  /* 0x0001960000057ab9 */ /* 0x000fc60000000800 */
[--C-:B------:R-:W-:Y:S02]  /*b2a0*/  SHF.R.U64 R22, R23, UR5, R4.reuse ;  /* 0x0000000517167c19 */ /* 0x100fe40008001204 */
[----:B------:R-:W-:-:S03]  /*b2b0*/  SHF.R.U32.HI R25, RZ, UR5, R4 ;  /* 0x00000005ff197c19 */ /* 0x000fc60008011604 */
[----:B------:R-:W-:Y:S02]  /*b2c0*/  IMAD.MOV.U32 R4, RZ, RZ, R22 ;  /* 0x000000ffff047224 */ /* 0x000fe400078e0016 */
[----:B------:R-:W-:Y:S01]  /*b2d0*/  IMAD.MOV.U32 R5, RZ, RZ, R25 ;  /* 0x000000ffff057224 */ /* 0x000fe200078e0019 */
[----:B-1----:R-:W-:Y:S06]  /*b2e0*/  @!P0 BRA `(.L_x_304) ;  /* 0x0000000000288947 */ /* 0x002fec0003800000 */
        /* <DEDUP_REMOVED lines=10> */
.L_x_304:
[----:B------:R-:W-:Y:S01]  /*b390*/  ISETP.NE.AND P0, PT, R2, 0x1, PT ;  /* 0x000000010200780c */ /* 0x000fe20003f05270 */
[----:B------:R-:W-:Y:S01]  /*b3a0*/  ULDC UR5, c[0x0][0x648] ;  /* 0x0001920000057ab9 */ /* 0x000fe20000000800 */
[----:B------:R-:W-:Y:S01]  /*b3b0*/  LOP3.LUT R23, R23, UR17, RZ, 0xc0, !PT ;  /* 0x0000001117177c12 */ /* 0x000fe2000f8ec0ff */
[----:B--2---:R-:W-:Y:S01]  /*b3c0*/  IMAD.MOV R24, RZ, RZ, -R24 ;  /* 0x000000ffff187224 */ /* 0x004fe200078e0a18 */
[----:B------:R-:W-:Y:S01]  /*b3d0*/  SHF.R.U64 R4, R4, UR5, R5 ;  /* 0x0000000504047c19 */ /* 0x000fe20008001205 */
[----:B------:R-:W-:Y:S01]  /*b3e0*/  ULDC UR5, c[0x0][0x638] ;  /* 0x00018e0000057ab9 */ /* 0x000fe20000000800 */
[----:B------:R-:W-:Y:S01]  /*b3f0*/  LOP3.LUT R21, R21, UR4, RZ, 0xc0, !PT ;  /* 0x0000000415157c12 */ /* 0x000fe2000f8ec0ff */
[----:B------:R-:W-:Y:S01]  /*b400*/  ULDC UR6, c[0x0][0x610] ;  /* 0x0001840000067ab9 */ /* 0x000fe20000000800 */
[----:B------:R-:W-:Y:S02]  /*b410*/  IMAD.MOV.U32 R6, RZ, RZ, R14 ;  /* 0x000000ffff067224 */ /* 0x000fe400078e000e */
[----:B------:R-:W-:-:S02]  /*b420*/  IMAD.MOV R5, RZ, RZ, -R4 ;  /* 0x000000ffff057224 */ /* 0x000fc400078e0a04 */
[----:B------:R-:W-:Y:S02]  /*b430*/  IMAD R4, R4, UR18, R23 ;  /* 0x0000001204047c24 */ /* 0x000fe4000f8e0217 */
[----:B0-----:R-:W-:Y:S02]  /*b440*/  @P0 IMAD R15, R20, R24, R13 ;  /* 0x00000018140f0224 */ /* 0x001fe400078e020d */
[----:B------:R-:W-:Y:S01]  /*b450*/  IMAD R22, R5, UR5, R22 ;  /* 0x0000000505167c24 */ /* 0x000fe2000f8e0216 */
[----:B------:R-:W-:Y:S01]  /*b460*/  ULDC UR5, c[0x0][0x600] ;  /* 0x0001800000057ab9 */ /* 0x000fe20000000800 */
[----:B------:R-:W-:Y:S02]  /*b470*/  IMAD R15, R4, UR6, R15 ;  /* 0x00000006040f7c24 */ /* 0x000fe4000f8e020f */
[----:B------:R-:W-:Y:S02]  /*b480*/  IMAD R22, R22, UR5, R21 ;  /* 0x0000000516167c24 */ /* 0x000fe4000f8e0215 */
[----:B------:R-:W-:-:S03]  /*b490*/  IMAD.MOV.U32 R4, RZ, RZ, 0x1 ;  /* 0x00000001ff047424 */ /* 0x000fc600078e00ff */
[----:B------:R-:W-:Y:S02]  /*b4a0*/  SEL R7, R22, R15, !P0 ;  /* 0x0000000f16077207 */ /* 0x000fe40004000000 */
[----:B------:R-:W-:-:S07]  /*b4b0*/  SEL R13, R15, R22, !P0 ;  /* 0x000000160f0d7207 */ /* 0x000fce0004000000 */
.L_x_302:
[----:B------:R-:W-:Y:S05]  /*b4c0*/  BSYNC B1 ;  /* 0x0000000000017941 */ /* 0x000fea0003800000 */
.L_x_301:
[----:B------:R-:W-:-:S13]  /*b4d0*/  LOP3.LUT P0, RZ, R4, 0xff, RZ, 0xc0, !PT ;  /* 0x000000ff04ff7812 */ /* 0x000fda000780c0ff */
[----:B------:R-:W-:Y:S05]  /*b4e0*/  @P0 BRA `(.L_x_305) ;  /* 0xfffffff400340947 */ /* 0x000fea000383ffff */
[----:B------:R-:W-:Y:S05]  /*b4f0*/  BSYNC B0 ;  /* 0x0000000000007941 */ /* 0x000fea0003800000 */
.L_x_294:
[----:B------:R-:W-:-:S03]  /*b500*/  UMOV UR5, 0xffffffff ;  /* 0xffffffff00057882 */ /* 0x000fc60000000000 */
[----:B------:R-:W-:Y:S05]  /*b510*/  BRA.DIV UR5, `(.L_x_306) ;  /* 0x0000000605147947 */ /* 0x000fea000b800000 */
[----:B------:R-:W-:-:S13]  /*b520*/  ELECT P6, URZ, PT ;  /* 0x00000000003f782f */ /* 0x000fda00038c0000 */
.L_x_320:
[----:B------:R-:W-:Y:S04]  /*b530*/  BSSY B0, `(.L_x_307) ;  /* 0x000002b000007945 */ /* 0x000fe80003800000 */
[----:B------:R-:W-:Y:S05]  /*b540*/  @!P6 BRA `(.L_x_308) ;  /* 0x0000000000a4e947 */ /* 0x000fea0003800000 */
[----:B------:R-:W-:-:S04]  /*b550*/  LOP3.LUT R19, R19, 0x2, RZ, 0xfc, !PT ;  /* 0x0000000213137812 */ /* 0x000fc800078efcff */
[----:B------:R-:W-:-:S13]  /*b560*/  ISETP.NE.AND P0, PT, R19, 0x3, PT ;  /* 0x000000031300780c */ /* 0x000fda0003f05270 */
[----:B------:R-:W-:Y:S05]  /*b570*/  @!P0 BRA `(.L_x_309) ;  /* 0x0000000000048947 */ /* 0x000fea0003800000 */
[----:B------:R-:W-:Y:S01]  /*b580*/  BPT.TRAP 0x1 ;  /* 0x000000040000795c */ /* 0x000fe20000300000 */
.L_x_309:
[----:B------:R-:W0:Y:S01]  /*b590*/  S2R R5, SR_CgaCtaId ;  /* 0x0000000000057919 */ /* 0x000e220000008800 */
[----:B------:R-:W-:Y:S02]  /*b5a0*/  MOV R2, 0x400 ;  /* 0x0000040000027802 */ /* 0x000fe40000000f00 */
[----:B------:R-:W-:Y:S02]  /*b5b0*/  SHF.L.U32 R4, R0, 0x1f, RZ ;  /* 0x0000001f00047819 */ /* 0x000fe400000006ff */
[----:B0-----:R-:W-:-:S05]  /*b5c0*/  LEA R2, R5, R2, 0x18 ;  /* 0x0000000205027211 */ /* 0x001fca00078ec0ff */
[----:B------:R-:W-:-:S04]  /*b5d0*/  VIADD R2, R2, 0x20 ;  /* 0x0000002002027836 */ /* 0x000fc80000000000 */
[C---:B------:R-:W-:Y:S02]  /*b5e0*/  IMAD R7, R3.reuse, 0x8, R2 ;  /* 0x0000000803077824 */ /* 0x040fe400078e0202 */
[----:B------:R-:W-:Y:S02]  /*b5f0*/  VIADD R3, R3, 0x1 ;  /* 0x0000000103037836 */ /* 0x000fe40000000000 */
[----:B------:R-:W0:Y:S03]  /*b600*/  SYNCS.PHASECHK.TRANS64.TRYWAIT P0, [R7+URZ], R4 ;  /* 0x00000004070075a7 */ /* 0x000e26000800017f */
[----:B------:R-:W-:-:S04]  /*b610*/  ISETP.NE.AND P1, PT, R3, 0x4, PT ;  /* 0x000000040300780c */ /* 0x000fc80003f25270 */
[----:B------:R-:W-:Y:S02]  /*b620*/  SEL R5, RZ, 0x1, P1 ;  /* 0x00000001ff057807 */ /* 0x000fe40000800000 */
[----:B------:R-:W-:Y:S02]  /*b630*/  SEL R3, R3, RZ, P1 ;  /* 0x000000ff03037207 */ /* 0x000fe40000800000 */
[----:B------:R-:W-:-:S03]  /*b640*/  LOP3.LUT R6, R0, R5, RZ, 0x3c, !PT ;  /* 0x0000000500067212 */ /* 0x000fc600078e3cff */
[----:B------:R-:W-:Y:S01]  /*b650*/  IMAD R8, R3, 0x8, R2 ;  /* 0x0000000803087824 */ /* 0x000fe200078e0202 */
[----:B------:R-:W-:Y:S01]  /*b660*/  SHF.L.U32 R5, R6, 0x1f, RZ ;  /* 0x0000001f06057819 */ /* 0x000fe200000006ff */
[----:B0-----:R-:W-:Y:S06]  /*b670*/  @!P0 BRA `(.L_x_310) ;  /* 0x0000000000dc8947 */ /* 0x001fec0003800000 */
.L_x_321:
[----:B------:R-:W1:Y:S01]  /*b680*/  SYNCS.PHASECHK.TRANS64.TRYWAIT P0, [R8+URZ], R5 ;  /* 0x00000005080075a7 */ /* 0x000e62000800017f */
[----:B------:R-:W-:-:S05]  /*b690*/  VIADD R0, R3, 0x1 ;  /* 0x0000000103007836 */ /* 0x000fca0000000000 */
[----:B------:R-:W-:-:S04]  /*b6a0*/  ISETP.NE.AND P1, PT, R0, 0x4, PT ;  /* 0x000000040000780c */ /* 0x000fc80003f25270 */
[----:B------:R-:W-:Y:S02]  /*b6b0*/  SEL R3, RZ, 0x1, P1 ;  /* 0x00000001ff037807 */ /* 0x000fe40000800000 */
[----:B0-----:R-:W-:Y:S02]  /*b6c0*/  SEL R7, R0, RZ, P1 ;  /* 0x000000ff00077207 */ /* 0x001fe40000800000 */
[----:B------:R-:W-:-:S03]  /*b6d0*/  LOP3.LUT R9, R6, R3, RZ, 0x3c, !PT ;  /* 0x0000000306097212 */ /* 0x000fc600078e3cff */
[----:B------:R-:W-:Y:S01]  /*b6e0*/  IMAD R11, R7, 0x8, R2 ;  /* 0x00000008070b7824 */ /* 0x000fe200078e0202 */
[----:B------:R-:W-:Y:S01]  /*b6f0*/  SHF.L.U32 R6, R9, 0x1f, RZ ;  /* 0x0000001f09067819 */ /* 0x000fe200000006ff */
[----:B-1----:R-:W-:Y:S06]  /*b700*/  @!P0 BRA `(.L_x_311) ;  /* 0x0000000000cc8947 */ /* 0x002fec0003800000 */
.L_x_322:
[----:B------:R-:W1:Y:S01]  /*b710*/  SYNCS.PHASECHK.TRANS64.TRYWAIT P0, [R11+URZ], R6 ;  /* 0x000000060b0075a7 */ /* 0x000e62000800017f */
[----:B------:R-:W-:-:S05]  /*b720*/  VIADD R0, R7, 0x1 ;  /* 0x0000000107007836 */ /* 0x000fca0000000000 */
[----:B------:R-:W-:-:S04]  /*b730*/  ISETP.NE.AND P1, PT, R0, 0x4, PT ;  /* 0x000000040000780c */ /* 0x000fc80003f25270 */
[----:B------:R-:W-:Y:S02]  /*b740*/  SEL R4, RZ, 0x1, P1 ;  /* 0x00000001ff047807 */ /* 0x000fe40000800000 */
[----:B------:R-:W-:Y:S02]  /*b750*/  SEL R3, R0, RZ, P1 ;  /* 0x000000ff00037207 */ /* 0x000fe40000800000 */
[----:B------:R-:W-:Y:S01]  /*b760*/  LOP3.LUT R0, R9, R4, RZ, 0x3c, !PT ;  /* 0x0000000409007212 */ /* 0x000fe200078e3cff */
[----:B-1----:R-:W-:Y:S06]  /*b770*/  @!P0 BRA `(.L_x_312) ;  /* 0x0000000000c48947 */ /* 0x002fec0003800000 */
.L_x_323:
[----:B------:R-:W-:Y:S01]  /*b780*/  IMAD R3, R3, 0x8, R2 ;  /* 0x0000000803037824 */ /* 0x000fe200078e0202 */
[----:B------:R-:W-:-:S07]  /*b790*/  SHF.L.U32 R0, R0, 0x1f, RZ ;  /* 0x0000001f00007819 */ /* 0x000fce00000006ff */
.L_x_313:
[----:B--2---:R2:W3:Y:S02]  /*b7a0*/  SYNCS.PHASECHK.TRANS64.TRYWAIT P0, [R3+URZ], R0 ;  /* 0x00000000030075a7 */ /* 0x0044e4000800017f */
[----:B---3--:R-:W-:Y:S05]  /*b7b0*/  @!P0 NANOSLEEP.SYNCS 0x989680 ;  /* 0x009896800000895d */ /* 0x008fea0003900000 */
[----:B------:R-:W3:Y:S02]  /*b7c0*/  @!P0 SYNCS.PHASECHK.TRANS64 P0, [R3+URZ], R0 ;  /* 0x00000000030085a7 */ /* 0x000ee4000800007f */
[----:B---3--:R-:W-:Y:S05]  /*b7d0*/  @!P0 BRA `(.L_x_313) ;  /* 0xfffffffc00f08947 */ /* 0x008fea000383ffff */
.L_x_308:
[----:B------:R-:W-:Y:S05]  /*b7e0*/  BSYNC B0 ;  /* 0x0000000000007941 */ /* 0x000fea0003800000 */
.L_x_307:
[----:B------:R-:W-:Y:S05]  /*b7f0*/  EXIT ;  /* 0x000000000000794d */ /* 0x000fea0003800000 */
.L_x_21:
[----:B---3--:R3:W4:Y:S02]  /*b800*/  SYNCS.PHASECHK.TRANS64.TRYWAIT P1, [R3+URZ], R0 ;  /* 0x00000000030075a7 */ /* 0x008724000802017f */
[----:B----4-:R-:W-:Y:S05]  /*b810*/  @!P1 NANOSLEEP.SYNCS 0x989680 ;  /* 0x009896800000995d */ /* 0x010fea0003900000 */
[----:B------:R-:W4:Y:S02]  /*b820*/  @!P1 SYNCS.PHASECHK.TRANS64 P1, [R3+URZ], R0 ;  /* 0x00000000030095a7 */ /* 0x000f24000802007f */
[----:B----4-:R-:W-:Y:S05]  /*b830*/  @!P1 BRA `(.L_x_21) ;  /* 0xfffffffc00f09947 */ /* 0x010fea000383ffff */
[----:B------:R-:W-:Y:S05]  /*b840*/  BRA `(.L_x_20) ;  /* 0xffffff5c00187947 */ /* 0x000fea000383ffff */
.L_x_26:
[----:B-1----:R1:W2:Y:S02]  /*b850*/  SYNCS.PHASECHK.TRANS64.TRYWAIT P1, [R5+URZ], R4 ;  /* 0x00000004050075a7 */ /* 0x0022a4000802017f */
[----:B--2---:R-:W-:Y:S05]  /*b860*/  @!P1 NANOSLEEP.SYNCS 0x989680 ;  /* 0x009896800000995d */ /* 0x004fea0003900000 */
[----:B------:R-:W2:Y:S02]  /*b870*/  @!P1 SYNCS.PHASECHK.TRANS64 P1, [R5+URZ], R4 ;  /* 0x00000004050095a7 */ /* 0x000ea4000802007f */
[----:B--2---:R-:W-:Y:S05]  /*b880*/  @!P1 BRA `(.L_x_26) ;  /* 0xfffffffc00f09947 */ /* 0x004fea000383ffff */
[----:B------:R-:W-:Y:S05]  /*b890*/  BRA `(.L_x_25) ;  /* 0xffffff6000147947 */ /* 0x000fea000383ffff */
.L_x_295:
[----:B------:R-:W-:Y:S01]  /*b8a0*/  BSSY B1, `(.L_x_314) ;  /* 0x0000006000017945 */ /* 0x000fe20003800000 */
[----:B------:R-:W-:-:S07]  /*b8b0*/  IMAD.MOV.U32 R15, RZ, RZ, -0x1 ;  /* 0xffffffffff0f7424 */ /* 0x000fce00078e00ff */
[----:B------:R-:W-:Y:S05]  /*b8c0*/  WARPSYNC.COLLECTIVE R15, `(.L_x_315) ;  /* 0x000000000f0c7348 */ /* 0x000fea0003c00000 */
[----:B------:R-:W-:Y:S02]  /*b8d0*/  ELECT P6, UR62, PT ;  /* 0x00000000003e782f */ /* 0x000fe400038c0000 */
[----:B------:R-:W-:Y:S01]  /*b8e0*/  MOV R14, UR62 ;  /* 0x0000003e000e7c02 */ /* 0x000fe20008000f00 */
[----:B------:R-:W-:Y:S10]  /*b8f0*/  ENDCOLLECTIVE ;  /* 0x000000000000791b */ /* 0x000ff40003800000 */
.L_x_315:
[----:B------:R-:W-:Y:S05]  /*b900*/  BSYNC B1 ;  /* 0x0000000000017941 */ /* 0x000fea0003800000 */
.L_x_314:
[----:B------:R-:W-:Y:S05]  /*b910*/  BRA `(.L_x_316) ;  /* 0xfffffff000347947 */ /* 0x000fea000383ffff */
.L_x_298:
[----:B0-----:R0:W1:Y:S02]  /*b920*/  SYNCS.PHASECHK.TRANS64.TRYWAIT P0, [R22+URZ+0x20], R13 ;  /* 0x0000200d160075a7 */ /* 0x001064000800017f */
[----:B-1----:R-:W-:Y:S05]  /*b930*/  @!P0 NANOSLEEP.SYNCS 0x989680 ;  /* 0x009896800000895d */ /* 0x002fea0003900000 */
[----:B------:R-:W1:Y:S02]  /*b940*/  @!P0 SYNCS.PHASECHK.TRANS64 P0, [R22+URZ+0x20], R13 ;  /* 0x0000200d160085a7 */ /* 0x000e64000800007f */
[----:B-1----:R-:W-:Y:S05]  /*b950*/  @!P0 BRA `(.L_x_298) ;  /* 0xfffffffc00f08947 */ /* 0x002fea000383ffff */
[----:B------:R-:W-:Y:S05]  /*b960*/  BRA `(.L_x_317) ;  /* 0xfffffff000747947 */ /* 0x000fea000383ffff */
.L_x_306:
[----:B------:R-:W-:Y:S01]  /*b970*/  BSSY B0, `(.L_x_318) ;  /* 0x0000006000007945 */ /* 0x000fe20003800000 */
[----:B------:R-:W-:-:S07]  /*b980*/  IMAD.MOV.U32 R15, RZ, RZ, -0x1 ;  /* 0xffffffffff0f7424 */ /* 0x000fce00078e00ff */
[----:B------:R-:W-:Y:S05]  /*b990*/  WARPSYNC.COLLECTIVE R15, `(.L_x_319) ;  /* 0x000000000f0c7348 */ /* 0x000fea0003c00000 */
[----:B------:R-:W-:Y:S02]  /*b9a0*/  ELECT P6, UR62, PT ;  /* 0x00000000003e782f */ /* 0x000fe400038c0000 */
[----:B------:R-:W-:Y:S01]  /*b9b0*/  MOV R14, UR62 ;  /* 0x0000003e000e7c02 */ /* 0x000fe20008000f00 */
[----:B------:R-:W-:Y:S10]  /*b9c0*/  ENDCOLLECTIVE ;  /* 0x000000000000791b */ /* 0x000ff40003800000 */
.L_x_319:
[----:B------:R-:W-:Y:S05]  /*b9d0*/  BSYNC B0 ;  /* 0x0000000000007941 */ /* 0x000fea0003800000 */
.L_x_318:
[----:B------:R-:W-:Y:S05]  /*b9e0*/  BRA `(.L_x_320) ;  /* 0xfffffff800d07947 */ /* 0x000fea000383ffff */
.L_x_310:
[----:B0-----:R0:W1:Y:S02]  /*b9f0*/  SYNCS.PHASECHK.TRANS64.TRYWAIT P0, [R7+URZ], R4 ;  /* 0x00000004070075a7 */ /* 0x001064000800017f */
[----:B-1----:R-:W-:Y:S05]  /*ba00*/  @!P0 NANOSLEEP.SYNCS 0x989680 ;  /* 0x009896800000895d */ /* 0x002fea0003900000 */
[----:B------:R-:W1:Y:S02]  /*ba10*/  @!P0 SYNCS.PHASECHK.TRANS64 P0, [R7+URZ], R4 ;  /* 0x00000004070085a7 */ /* 0x000e64000800007f */
[----:B-1----:R-:W-:Y:S05]  /*ba20*/  @!P0 BRA `(.L_x_310) ;  /* 0xfffffffc00f08947 */ /* 0x002fea000383ffff */
[----:B------:R-:W-:Y:S05]  /*ba30*/  BRA `(.L_x_321) ;  /* 0xfffffffc00107947 */ /* 0x000fea000383ffff */
.L_x_311:
[----:B0-----:R0:W1:Y:S02]  /*ba40*/  SYNCS.PHASECHK.TRANS64.TRYWAIT P0, [R8+URZ], R5 ;  /* 0x00000005080075a7 */ /* 0x001064000800017f */
[----:B-1----:R-:W-:Y:S05]  /*ba50*/  @!P0 NANOSLEEP.SYNCS 0x989680 ;  /* 0x009896800000895d */ /* 0x002fea0003900000 */
[----:B------:R-:W1:Y:S02]  /*ba60*/  @!P0 SYNCS.PHASECHK.TRANS64 P0, [R8+URZ], R5 ;  /* 0x00000005080085a7 */ /* 0x000e64000800007f */
[----:B-1----:R-:W-:Y:S05]  /*ba70*/  @!P0 BRA `(.L_x_311) ;  /* 0xfffffffc00f08947 */ /* 0x002fea000383ffff */
[----:B------:R-:W-:Y:S05]  /*ba80*/  BRA `(.L_x_322) ;  /* 0xfffffffc00207947 */ /* 0x000fea000383ffff */
.L_x_312:
[----:B-1----:R1:W2:Y:S02]  /*ba90*/  SYNCS.PHASECHK.TRANS64.TRYWAIT P0, [R11+URZ], R6 ;  /* 0x000000060b0075a7 */ /* 0x0022a4000800017f */
[----:B--2---:R-:W-:Y:S05]  /*baa0*/  @!P0 NANOSLEEP.SYNCS 0x989680 ;  /* 0x009896800000895d */ /* 0x004fea0003900000 */
[----:B------:R-:W2:Y:S02]  /*bab0*/  @!P0 SYNCS.PHASECHK.TRANS64 P0, [R11+URZ], R6 ;  /* 0x000000060b0085a7 */ /* 0x000ea4000800007f */
[----:B--2---:R-:W-:Y:S05]  /*bac0*/  @!P0 BRA `(.L_x_312) ;  /* 0xfffffffc00f08947 */ /* 0x004fea000383ffff */
[----:B------:R-:W-:Y:S05]  /*bad0*/  BRA `(.L_x_323) ;  /* 0xfffffffc00287947 */ /* 0x000fea000383ffff */
.L_x_324:
[----:B------:R-:W-:-:S00]  /*bae0*/  BRA `(.L_x_324) ;  /* 0xfffffffc00fc7947 */ /* 0x000fc0000383ffff */
[----:B------:R-:W-:-:S00]  /*baf0*/  NOP ;  /* 0x0000000000007918 */ /* 0x000fc00000000000 */
        /* <DEDUP_REMOVED lines=8> */
.L_x_325:


//--------------------- .nv.global.init           --------------------------
	.section	.nv.global.init,"aw",@progbits
.nv.global.init:
	.type		$str$22,@object
	.size		$str$22,($str$23 - $str$22)
$str$22:
        /*0000*/ 	.byte	0x6b, 0x5f, 0x74, 0x69, 0x6c, 0x65, 0x5f, 0x63, 0x6f, 0x75, 0x6e, 0x74, 0x20, 0x3e, 0x3d, 0x20
        /*0010*/ 	.byte	0x31, 0x00
	.type		$str$23,@object
	.size		$str$23,(__unnamed_1 - $str$23)
$str$23:
        /*0012*/ 	.byte	0x2f, 0x74, 0x6d, 0x70, 0x2f, 0x63, 0x75, 0x74, 0x6c, 0x61, 0x73, 0x73, 0x5f, 0x73, 0x77, 0x65
        /*0022*/ 	.byte	0x65, 0x70, 0x5f, 0x73, 0x72, 0x63, 0x2f, 0x69, 0x6e, 0x63, 0x6c, 0x75, 0x64, 0x65, 0x2f, 0x63
        /*0032*/ 	.byte	0x75, 0x74, 0x6c, 0x61, 0x73, 0x73, 0x2f, 0x67, 0x65, 0x6d, 0x6d, 0x2f, 0x63, 0x6f, 0x6c, 0x6c
        /*0042*/ 	.byte	0x65, 0x63, 0x74, 0x69, 0x76, 0x65, 0x2f, 0x73, 0x6d, 0x39, 0x30, 0x5f, 0x6d, 0x6d, 0x61, 0x5f
        /*0052*/ 	.byte	0x74, 0x6d, 0x61, 0x5f, 0x67, 0x6d, 0x6d, 0x61, 0x5f, 0x73, 0x73, 0x5f, 0x77, 0x61, 0x72, 0x70
        /*0062*/ 	.byte	0x73, 0x70, 0x65, 0x63, 0x69, 0x61, 0x6c, 0x69, 0x7a, 0x65, 0x64, 0x2e, 0x68, 0x70, 0x70, 0x00
	.type		__unnamed_1,@object
	.size		__unnamed_1,(.L_0 - __unnamed_1)
__unnamed_1:
        /*0072*/ 	.byte	0x76, 0x6f, 0x69, 0x64, 0x20, 0x63, 0x75, 0x74, 0x6c, 0x61, 0x73, 0x73, 0x3a, 0x3a, 0x67, 0x65
        /* <DEDUP_REMOVED lines=177> */
        /*0b92*/ 	.byte	0x69, 0x64, 0x65, 0x6e, 0x74, 0x69, 0x74, 0x79, 0x5d, 0x00
.L_0:


//--------------------- .nv.shared._ZN7cutlass13device_kernelINS_4gemm6kernel13GemmUniversalIN4cute5tupleIJiiiiEEENS1_10collective13CollectiveMmaINS1_34MainloopSm90TmaGmmaWarpSpecializedILi4ENS5_IJNS4_1CILi1EEENSA_ILi2EEESB_EEENS1_35KernelTmaWarpSpecializedCooperativeEEENS5_IJNSA_ILi128EEENSA_ILi256EEENSA_ILi32EEEEEENS_10tfloat32_tENS5_IJlSB_lEEESK_SL_NS4_8TiledMMAINS4_8MMA_AtomIJNS4_4SM904GMMA30MMA_64x256x8_F32TF32TF32_SS_TNILNSP_7ScaleInE1ELSR_1EEEEEENS4_6LayoutINS5_IJSC_SB_SB_EEENS5_IJSB_NSA_ILi0EEESW_EEEEENS5_IJNS4_10UnderscoreESZ_SZ_EEEEENS4_23SM90_TMA_LOAD_MULTICASTENS4_14ComposedLayoutINS4_7SwizzleILi3ELi4ELi3EEENS4_18smem_ptr_flag_bitsILi32EEENSU_INS5_IJNSA_ILi8EEESI_EEENS5_IJSI_SB_EEEEEEEvNS4_8identityENS4_13SM90_TMA_LOADES1C_vS1D_EENS_8epilogue10collective6detail29Sm90TmaWarpSpecializedAdapterINS1H_15DefaultEpilogueISK_SL_SL_NS1G_6thread17LinearCombinationISK_Li1EffLNS1L_9ScaleType4KindE0ELNS_15FloatRoundStyleE2ESK_EENS1_15EpilogueDefaultEEEEEvvEEEEvNT_6ParamsE --------------------------
	.section	.nv.shared._ZN7cutlass13device_kernelINS_4gemm6kernel13GemmUniversalIN4cute5tupleIJiiiiEEENS1_10collective13CollectiveMmaINS1_34MainloopSm90TmaGmmaWarpSpecializedILi4ENS5_IJNS4_1CILi1EEENSA_ILi2EEESB_EEENS1_35KernelTmaWarpSpecializedCooperativeEEENS5_IJNSA_ILi128EEENSA_ILi256EEENSA_ILi32EEEEEENS_10tfloat32_tENS5_IJlSB_lEEESK_SL_NS4_8TiledMMAINS4_8MMA_AtomIJNS4_4SM904GMMA30MMA_64x256x8_F32TF32TF32_SS_TNILNSP_7ScaleInE1ELSR_1EEEEEENS4_6LayoutINS5_IJSC_SB_SB_EEENS5_IJSB_NSA_ILi0EEESW_EEEEENS5_IJNS4_10UnderscoreESZ_SZ_EEEEENS4_23SM90_TMA_LOAD_MULTICASTENS4_14ComposedLayoutINS4_7SwizzleILi3ELi4ELi3EEENS4_18smem_ptr_flag_bitsILi32EEENSU_INS5_IJNSA_ILi8EEESI_EEENS5_IJSI_SB_EEEEEEEvNS4_8identityENS4_13SM90_TMA_LOADES1C_vS1D_EENS_8epilogue10collective6detail29Sm90TmaWarpSpecializedAdapterINS1H_15DefaultEpilogueISK_SL_SL_NS1G_6thread17LinearCombinationISK_Li1EffLNS1L_9ScaleType4KindE0ELNS_15FloatRoundStyleE2ESK_EENS1_15EpilogueDefaultEEEEEvvEEEEvNT_6ParamsE,"aw",@nobits
	.sectionflags	@""
	.align	16
	.zero		1024


//--------------------- .nv.shared.reserved.0     --------------------------
	.section	.nv.shared.reserved.0,"aw",@nobits
	.weak		__nv_reservedSMEM_offset_0_alias
	.size		__nv_reservedSMEM_offset_0_alias, 0, 0
	.other		__nv_reservedSMEM_offset_0_alias,@"STO_CUDA_RESERVED_SHARED STV_DEFAULT"
__nv_reservedSMEM_offset_0_alias:
	.zero		0


//--------------------- .nv.global                --------------------------
	.section	.nv.global,"aw",@nobits
.nv.global:
	.type		_ZN39_INTERNAL_31cb7ce6_4_k_cu_ac6f67da_56644cute1_E,@object
	.size		_ZN39_INTERNAL_31cb7ce6_4_k_cu_ac6f67da_56644cute1_E,(_ZN39_INTERNAL_31cb7ce6_4_k_cu_ac6f67da_56644cuda3std3__45__cpo6cbeginE - _ZN39_INTERNAL_31cb7ce6_4_k_cu_ac6f67da_56644cute1_E)
_ZN39_INTERNAL_31cb7ce6_4_k_cu_ac6f67da_56644cute1_E:
	.zero		1
	.type		_ZN39_INTERNAL_31cb7ce6_4_k_cu_ac6f67da_56644cuda3std3__45__cpo6cbeginE,@object
	.size		_ZN39_INTERNAL_31cb7ce6_4_k_cu_ac6f67da_56644cuda3std3__45__cpo6cbeginE,(_ZN39_INTERNAL_31cb7ce6_4_k_cu_ac6f67da_56644cuda3std3__48in_placeE - _ZN39_INTERNAL_31cb7ce6_4_k_cu_ac6f67da_56644cuda3std3__45__cpo6cbeginE)
_ZN39_INTERNAL_31cb7ce6_4_k_cu_ac6f67da_56644cuda3std3__45__cpo6cbeginE:
	.zero		1
	.type		_ZN39_INTERNAL_31cb7ce6_4_k_cu_ac6f67da_56644cuda3std3__48in_placeE,@object
	.size		_ZN39_INTERNAL_31cb7ce6_4_k_cu_ac6f67da_56644cuda3std3__48in_placeE,(_ZN39_INTERNAL_31cb7ce6_4_k_cu_ac6f67da_56644cuda3std6ranges3__45__cpo9iter_moveE - _ZN39_INTERNAL_31cb7ce6_4_k_cu_ac6f67da_56644cuda3std3__48in_placeE)
_ZN39_INTERNAL_31cb7ce6_4_k_cu_ac6f67da_56644cuda3std3__48in_placeE:
	.zero		1
	.type		_ZN39_INTERNAL_31cb7ce6_4_k_cu_ac6f67da_56644cuda3std6ranges3__45__cpo9iter_moveE,@object
	.size		_ZN39_INTERNAL_31cb7ce6_4_k_cu_ac6f67da_56644cuda3std6ranges3__45__cpo9iter_moveE,(_ZN39_INTERNAL_31cb7ce6_4_k_cu_ac6f67da_56644cuda3std3__45__cpo5beginE - _ZN39_INTERNAL_31cb7ce6_4_k_cu_ac6f67da_56644cuda3std6ranges3__45__cpo9iter_moveE)
_ZN39_INTERNAL_31cb7ce6_4_k_cu_ac6f67da_56644cuda3std6ranges3__45__cpo9iter_moveE:
	.zero		1
	.type		_ZN39_INTERNAL_31cb7ce6_4_k_cu_ac6f67da_56644cuda3std3__45__cpo5beginE,@object
	.size		_ZN39_INTERNAL_31cb7ce6_4_k_cu_ac6f67da_56644cuda3std3__45__cpo5beginE,(_ZN39_INTERNAL_31cb7ce6_4_k_cu_ac6f67da_56644cuda3std3__441_GLOBAL__N__31cb7ce6_4_k_cu_ac6f67da_56646ignoreE - _ZN39_INTERNAL_31cb7ce6_4_k_cu_ac6f67da_56644cuda3std3__45__cpo5beginE)
_ZN39_INTERNAL_31cb7ce6_4_k_cu_ac6f67da_56644cuda3std3__45__cpo5beginE:
	.zero		1
	.type		_ZN39_INTERNAL_31cb7ce6_4_k_cu_ac6f67da_56644cuda3std3__441_GLOBAL__N__31cb7ce6_4_k_cu_ac6f67da_56646ignoreE,@object
	.size		_ZN39_INTERNAL_31cb7ce6_4_k_cu_ac6f67da_56644cuda3std3__441_GLOBAL__N__31cb7ce6_4_k_cu_ac6f67da_56646ignoreE,(_ZN39_INTERNAL_31cb7ce6_4_k_cu_ac6f67da_56644cute7productE - _ZN39_INTERNAL_31cb7ce6_4_k_cu_ac6f67da_56644cuda3std3__441_GLOBAL__N__31cb7ce6_4_k_cu_ac6f67da_56646ignoreE)
_ZN39_INTERNAL_31cb7ce6_4_k_cu_ac6f67da_56644cuda3std3__441_GLOBAL__N__31cb7ce6_4_k_cu_ac6f67da_56646ignoreE:
	.zero		1
	.type		_ZN39_INTERNAL_31cb7ce6_4_k_cu_ac6f67da_56644cute7productE,@object
	.size		_ZN39_INTERNAL_31cb7ce6_4_k_cu_ac6f67da_56644cute7productE,(_ZN39_INTERNAL_31cb7ce6_4_k_cu_ac6f67da_56644cuda3std3__45__cpo3endE - _ZN39_INTERNAL_31cb7ce6_4_k_cu_ac6f67da_56644cute7productE)
_ZN39_INTERNAL_31cb7ce6_4_k_cu_ac6f67da_56644cute7productE:
	.zero		1
	.type		_ZN39_INTERNAL_31cb7ce6_4_k_cu_ac6f67da_56644cuda3std3__45__cpo3endE,@object
	.size		_ZN39_INTERNAL_31cb7ce6_4_k_cu_ac6f67da_56644cuda3std3__45__cpo3endE,(_ZN39_INTERNAL_31cb7ce6_4_k_cu_ac6f67da_56644cuda3std3__419piecewise_constructE - _ZN39_INTERNAL_31cb7ce6_4_k_cu_ac6f67da_56644cuda3std3__45__cpo3endE)
_ZN39_INTERNAL_31cb7ce6_4_k_cu_ac6f67da_56644cuda3std3__45__cpo3endE:
	.zero		1
	.type		_ZN39_INTERNAL_31cb7ce6_4_k_cu_ac6f67da_56644cuda3std3__419piecewise_constructE,@object
	.size		_ZN39_INTERNAL_31cb7ce6_4_k_cu_ac6f67da_56644cuda3std3__419piecewise_constructE,(_ZN39_INTERNAL_31cb7ce6_4_k_cu_ac6f67da_56644cuda3std3__45__cpo4cendE - _ZN39_INTERNAL_31cb7ce6_4_k_cu_ac6f67da_56644cuda3std3__419piecewise_constructE)
_ZN39_INTERNAL_31cb7ce6_4_k_cu_ac6f67da_56644cuda3std3__419piecewise_constructE:
	.zero		1
	.type		_ZN39_INTERNAL_31cb7ce6_4_k_cu_ac6f67da_56644cuda3std3__45__cpo4cendE,@object
	.size		_ZN39_INTERNAL_31cb7ce6_4_k_cu_ac6f67da_56644cuda3std3__45__cpo4cendE,(_ZN39_INTERNAL_31cb7ce6_4_k_cu_ac6f67da_56644cuda3std6ranges3__45__cpo4swapE - _ZN39_INTERNAL_31cb7ce6_4_k_cu_ac6f67da_56644cuda3std3__45__cpo4cendE)
_ZN39_INTERNAL_31cb7ce6_4_k_cu_ac6f67da_56644cuda3std3__45__cpo4cendE:
	.zero		1
	.type		_ZN39_INTERNAL_31cb7ce6_4_k_cu_ac6f67da_56644cuda3std6ranges3__45__cpo4swapE,@object
	.size		_ZN39_INTERNAL_31cb7ce6_4_k_cu_ac6f67da_56644cuda3std6ranges3__45__cpo4swapE,(.L_8 - _ZN39_INTERNAL_31cb7ce6_4_k_cu_ac6f67da_56644cuda3std6ranges3__45__cpo4swapE)
_ZN39_INTERNAL_31cb7ce6_4_k_cu_ac6f67da_56644cuda3std6ranges3__45__cpo4swapE:
	.zero		1
.L_8:


//--------------------- .nv.constant0._ZN7cutlass13device_kernelINS_4gemm6kernel13GemmUniversalIN4cute5tupleIJiiiiEEENS1_10collective13CollectiveMmaINS1_34MainloopSm90TmaGmmaWarpSpecializedILi4ENS5_IJNS4_1CILi1EEENSA_ILi2EEESB_EEENS1_35KernelTmaWarpSpecializedCooperativeEEENS5_IJNSA_ILi128EEENSA_ILi256EEENSA_ILi32EEEEEENS_10tfloat32_tENS5_IJlSB_lEEESK_SL_NS4_8TiledMMAINS4_8MMA_AtomIJNS4_4SM904GMMA30MMA_64x256x8_F32TF32TF32_SS_TNILNSP_7ScaleInE1ELSR_1EEEEEENS4_6LayoutINS5_IJSC_SB_SB_EEENS5_IJSB_NSA_ILi0EEESW_EEEEENS5_IJNS4_10UnderscoreESZ_SZ_EEEEENS4_23SM90_TMA_LOAD_MULTICASTENS4_14ComposedLayoutINS4_7SwizzleILi3ELi4ELi3EEENS4_18smem_ptr_flag_bitsILi32EEENSU_INS5_IJNSA_ILi8EEESI_EEENS5_IJSI_SB_EEEEEEEvNS4_8identityENS4_13SM90_TMA_LOADES1C_vS1D_EENS_8epilogue10collective6detail29Sm90TmaWarpSpecializedAdapterINS1H_15DefaultEpilogueISK_SL_SL_NS1G_6thread17LinearCombinationISK_Li1EffLNS1L_9ScaleType4KindE0ELNS_15FloatRoundStyleE2ESK_EENS1_15EpilogueDefaultEEEEEvvEEEEvNT_6ParamsE --------------------------
	.section	.nv.constant0._ZN7cutlass13device_kernelINS_4gemm6kernel13GemmUniversalIN4cute5tupleIJiiiiEEENS1_10collective13CollectiveMmaINS1_34MainloopSm90TmaGmmaWarpSpecializedILi4ENS5_IJNS4_1CILi1EEENSA_ILi2EEESB_EEENS1_35KernelTmaWarpSpecializedCooperativeEEENS5_IJNSA_ILi128EEENSA_ILi256EEENSA_ILi32EEEEEENS_10tfloat32_tENS5_IJlSB_lEEESK_SL_NS4_8TiledMMAINS4_8MMA_AtomIJNS4_4SM904GMMA30MMA_64x256x8_F32TF32TF32_SS_TNILNSP_7ScaleInE1ELSR_1EEEEEENS4_6LayoutINS5_IJSC_SB_SB_EEENS5_IJSB_NSA_ILi0EEESW_EEEEENS5_IJNS4_10UnderscoreESZ_SZ_EEEEENS4_23SM90_TMA_LOAD_MULTICASTENS4_14ComposedLayoutINS4_7SwizzleILi3ELi4ELi3EEENS4_18smem_ptr_flag_bitsILi32EEENSU_INS5_IJNSA_ILi8EEESI_EEENS5_IJSI_SB_EEEEEEEvNS4_8identityENS4_13SM90_TMA_LOADES1C_vS1D_EENS_8epilogue10collective6detail29Sm90TmaWarpSpecializedAdapterINS1H_15DefaultEpilogueISK_SL_SL_NS1G_6thread17LinearCombinationISK_Li1EffLNS1L_9ScaleType4KindE0ELNS_15FloatRoundStyleE2ESK_EENS1_15EpilogueDefaultEEEEEvvEEEEvNT_6ParamsE,"a",@progbits
	.sectionflags	@""
	.align	4
.nv.constant0._ZN7cutlass13device_kernelINS_4gemm6kernel13GemmUniversalIN4cute5tupleIJiiiiEEENS1_10collective13CollectiveMmaINS1_34MainloopSm90TmaGmmaWarpSpecializedILi4ENS5_IJNS4_1CILi1EEENSA_ILi2EEESB_EEENS1_35KernelTmaWarpSpecializedCooperativeEEENS5_IJNSA_ILi128EEENSA_ILi256EEENSA_ILi32EEEEEENS_10tfloat32_tENS5_IJlSB_lEEESK_SL_NS4_8TiledMMAINS4_8MMA_AtomIJNS4_4SM904GMMA30MMA_64x256x8_F32TF32TF32_SS_TNILNSP_7ScaleInE1ELSR_1EEEEEENS4_6LayoutINS5_IJSC_SB_SB_EEENS5_IJSB_NSA_ILi0EEESW_EEEEENS5_IJNS4_10UnderscoreESZ_SZ_EEEEENS4_23SM90_TMA_LOAD_MULTICASTENS4_14ComposedLayoutINS4_7SwizzleILi3ELi4ELi3EEENS4_18smem_ptr_flag_bitsILi32EEENSU_INS5_IJNSA_ILi8EEESI_EEENS5_IJSI_SB_EEEEEEEvNS4_8identityENS4_13SM90_TMA_LOADES1C_vS1D_EENS_8epilogue10collective6detail29Sm90TmaWarpSpecializedAdapterINS1H_15DefaultEpilogueISK_SL_SL_NS1G_6thread17LinearCombinationISK_Li1EffLNS1L_9ScaleType4KindE0ELNS_15FloatRoundStyleE2ESK_EENS1_15EpilogueDefaultEEEEEvvEEEEvNT_6ParamsE:
	.zero		1664


//--------------------- SYMBOLS --------------------------

	.type		.nv.reservedSmem.offset0,@object
	.size		.nv.reservedSmem.offset0,0x4
	.type		__assertfail,@function
